	.target	sm_90a

	.elftype	@"ET_EXEC"


//--------------------- .note.nv.tkinfo           --------------------------
	.section	.note.nv.tkinfo,"",@"SHT_NOTE"
	.sectionflags	@"SHF_NOTE_NV_TKINFO"
	.tkinfo
        /*0018*/ 	.word	0x00000002
        /*0030*/ 	.string	""
        /*0030*/ 	.string	"ptxas"
        /*0030*/ 	.string	"Cuda compilation tools, release 13.0, V13.0.88"
        /*0030*/ 	.string	"Build cuda_13.0.r13.0/compiler.36424714_0"
        /*0030*/ 	.string	"-arch sm_90a -m 64 "



//--------------------- .note.nv.cuinfo           --------------------------
	.section	.note.nv.cuinfo,"",@"SHT_NOTE"
	.sectionflags	@"SHF_NOTE_NV_CUINFO"
        /*0018*/ 	.short	0x0002
        /*001a*/ 	.short	0x005a
        /*001c*/ 	.short	0x0082
	.zero		2


//--------------------- .nv.info                  --------------------------
	.section	.nv.info,"",@"SHT_CUDA_INFO"
	.align	4


	//----- nvinfo : EIATTR_REGCOUNT
	.align		4
        /*0000*/ 	.byte	0x04, 0x2f
        /*0002*/ 	.short	(.L_12 - .L_11)
	.align		4
.L_11:
        /*0004*/ 	.word	index@(_ZN7cutlass13device_kernelINS_4gemm6kernel13GemmUniversalIN4cute5tupleIJiiiiEEENS1_10collective13CollectiveMmaINS1_37MainloopSm90TmaGmmaWarpSpecializedFP8ILi5ENS5_IJNS4_1CILi2EEENSA_ILi1EEESC_EEENS1_35KernelTmaWarpSpecializedCooperativeEEENS5_IJNSA_ILi128EEESG_NSA_ILi64EEEEEENS_12float_e5m2_tENS5_IJlSC_lEEESJ_SK_NS4_8TiledMMAINS4_8MMA_AtomIJNS4_4SM904GMMA31MMA_64x128x32_F32E5M2E5M2_SS_TNILNSO_7ScaleInE1ELSQ_1EEEEEENS4_6LayoutISD_NS5_IJSC_NSA_ILi0EEESU_EEEEENS5_IJNS4_10UnderscoreESX_SX_EEEEENS4_13SM90_TMA_LOADENS4_14ComposedLayoutINS4_7SwizzleILi2ELi4ELi3EEENS4_18smem_ptr_flag_bitsILi8EEENST_INS5_IJNSA_ILi8EEESH_EEENS5_IJSH_SC_EEEEEEEvNS4_8identityENS4_23SM90_TMA_LOAD_MULTICASTES1A_vS1B_EENS_8epilogue10collective6detail29Sm90TmaWarpSpecializedAdapterINS1F_15DefaultEpilogueISJ_SK_SK_NS1E_6thread17LinearCombinationISJ_Li1EffLNS1J_9ScaleType4KindE0ELNS_15FloatRoundStyleE2ESJ_EENS1_15EpilogueDefaultEEEEEvvEEEEvNT_6ParamsE)
        /*0008*/ 	.word	0x000000a8


	//----- nvinfo : EIATTR_FRAME_SIZE
	.align		4
.L_12:
        /*000c*/ 	.byte	0x04, 0x11
        /*000e*/ 	.short	(.L_14 - .L_13)
	.align		4
.L_13:
        /*0010*/ 	.word	index@(_ZN7cutlass13device_kernelINS_4gemm6kernel13GemmUniversalIN4cute5tupleIJiiiiEEENS1_10collective13CollectiveMmaINS1_37MainloopSm90TmaGmmaWarpSpecializedFP8ILi5ENS5_IJNS4_1CILi2EEENSA_ILi1EEESC_EEENS1_35KernelTmaWarpSpecializedCooperativeEEENS5_IJNSA_ILi128EEESG_NSA_ILi64EEEEEENS_12float_e5m2_tENS5_IJlSC_lEEESJ_SK_NS4_8TiledMMAINS4_8MMA_AtomIJNS4_4SM904GMMA31MMA_64x128x32_F32E5M2E5M2_SS_TNILNSO_7ScaleInE1ELSQ_1EEEEEENS4_6LayoutISD_NS5_IJSC_NSA_ILi0EEESU_EEEEENS5_IJNS4_10UnderscoreESX_SX_EEEEENS4_13SM90_TMA_LOADENS4_14ComposedLayoutINS4_7SwizzleILi2ELi4ELi3EEENS4_18smem_ptr_flag_bitsILi8EEENST_INS5_IJNSA_ILi8EEESH_EEENS5_IJSH_SC_EEEEEEEvNS4_8identityENS4_23SM90_TMA_LOAD_MULTICASTES1A_vS1B_EENS_8epilogue10collective6detail29Sm90TmaWarpSpecializedAdapterINS1F_15DefaultEpilogueISJ_SK_SK_NS1E_6thread17LinearCombinationISJ_Li1EffLNS1J_9ScaleType4KindE0ELNS_15FloatRoundStyleE2ESJ_EENS1_15EpilogueDefaultEEEEEvvEEEEvNT_6ParamsE)
        /*0014*/ 	.word	0x00000000


	//----- nvinfo : EIATTR_MIN_STACK_SIZE
	.align		4
.L_14:
        /*0018*/ 	.byte	0x04, 0x12
        /*001a*/ 	.short	(.L_16 - .L_15)
	.align		4
.L_15:
        /*001c*/ 	.word	index@(_ZN7cutlass13device_kernelINS_4gemm6kernel13GemmUniversalIN4cute5tupleIJiiiiEEENS1_10collective13CollectiveMmaINS1_37MainloopSm90TmaGmmaWarpSpecializedFP8ILi5ENS5_IJNS4_1CILi2EEENSA_ILi1EEESC_EEENS1_35KernelTmaWarpSpecializedCooperativeEEENS5_IJNSA_ILi128EEESG_NSA_ILi64EEEEEENS_12float_e5m2_tENS5_IJlSC_lEEESJ_SK_NS4_8TiledMMAINS4_8MMA_AtomIJNS4_4SM904GMMA31MMA_64x128x32_F32E5M2E5M2_SS_TNILNSO_7ScaleInE1ELSQ_1EEEEEENS4_6LayoutISD_NS5_IJSC_NSA_ILi0EEESU_EEEEENS5_IJNS4_10UnderscoreESX_SX_EEEEENS4_13SM90_TMA_LOADENS4_14ComposedLayoutINS4_7SwizzleILi2ELi4ELi3EEENS4_18smem_ptr_flag_bitsILi8EEENST_INS5_IJNSA_ILi8EEESH_EEENS5_IJSH_SC_EEEEEEEvNS4_8identityENS4_23SM90_TMA_LOAD_MULTICASTES1A_vS1B_EENS_8epilogue10collective6detail29Sm90TmaWarpSpecializedAdapterINS1F_15DefaultEpilogueISJ_SK_SK_NS1E_6thread17LinearCombinationISJ_Li1EffLNS1J_9ScaleType4KindE0ELNS_15FloatRoundStyleE2ESJ_EENS1_15EpilogueDefaultEEEEEvvEEEEvNT_6ParamsE)
        /*0020*/ 	.word	0x00000000
.L_16:


//--------------------- .nv.compat                --------------------------
	.section	.nv.compat,"",@"SHT_CUDA_COMPAT_INFO"
	.align	4
        /*0000*/ 	.byte	0x02, 0x09, 0x01, 0x00, 0x02, 0x02, 0x04, 0x00, 0x02, 0x05, 0x05, 0x00, 0x03, 0x07, 0x01, 0x01
        /*0010*/ 	.byte	0x02, 0x03, 0x01, 0x00, 0x02, 0x06, 0x01, 0x00, 0x04, 0x0b, 0x08, 0x00, 0x00, 0x00, 0x00, 0x00
        /*0020*/ 	.byte	0x00, 0x00, 0x00, 0x00


//--------------------- .nv.info._ZN7cutlass13device_kernelINS_4gemm6kernel13GemmUniversalIN4cute5tupleIJiiiiEEENS1_10collective13CollectiveMmaINS1_37MainloopSm90TmaGmmaWarpSpecializedFP8ILi5ENS5_IJNS4_1CILi2EEENSA_ILi1EEESC_EEENS1_35KernelTmaWarpSpecializedCooperativeEEENS5_IJNSA_ILi128EEESG_NSA_ILi64EEEEEENS_12float_e5m2_tENS5_IJlSC_lEEESJ_SK_NS4_8TiledMMAINS4_8MMA_AtomIJNS4_4SM904GMMA31MMA_64x128x32_F32E5M2E5M2_SS_TNILNSO_7ScaleInE1ELSQ_1EEEEEENS4_6LayoutISD_NS5_IJSC_NSA_ILi0EEESU_EEEEENS5_IJNS4_10UnderscoreESX_SX_EEEEENS4_13SM90_TMA_LOADENS4_14ComposedLayoutINS4_7SwizzleILi2ELi4ELi3EEENS4_18smem_ptr_flag_bitsILi8EEENST_INS5_IJNSA_ILi8EEESH_EEENS5_IJSH_SC_EEEEEEEvNS4_8identityENS4_23SM90_TMA_LOAD_MULTICASTES1A_vS1B_EENS_8epilogue10collective6detail29Sm90TmaWarpSpecializedAdapterINS1F_15DefaultEpilogueISJ_SK_SK_NS1E_6thread17LinearCombinationISJ_Li1EffLNS1J_9ScaleType4KindE0ELNS_15FloatRoundStyleE2ESJ_EENS1_15EpilogueDefaultEEEEEvvEEEEvNT_6ParamsE --------------------------
	.section	.nv.info._ZN7cutlass13device_kernelINS_4gemm6kernel13GemmUniversalIN4cute5tupleIJiiiiEEENS1_10collective13CollectiveMmaINS1_37MainloopSm90TmaGmmaWarpSpecializedFP8ILi5ENS5_IJNS4_1CILi2EEENSA_ILi1EEESC_EEENS1_35KernelTmaWarpSpecializedCooperativeEEENS5_IJNSA_ILi128EEESG_NSA_ILi64EEEEEENS_12float_e5m2_tENS5_IJlSC_lEEESJ_SK_NS4_8TiledMMAINS4_8MMA_AtomIJNS4_4SM904GMMA31MMA_64x128x32_F32E5M2E5M2_SS_TNILNSO_7ScaleInE1ELSQ_1EEEEEENS4_6LayoutISD_NS5_IJSC_NSA_ILi0EEESU_EEEEENS5_IJNS4_10UnderscoreESX_SX_EEEEENS4_13SM90_TMA_LOADENS4_14ComposedLayoutINS4_7SwizzleILi2ELi4ELi3EEENS4_18smem_ptr_flag_bitsILi8EEENST_INS5_IJNSA_ILi8EEESH_EEENS5_IJSH_SC_EEEEEEEvNS4_8identityENS4_23SM90_TMA_LOAD_MULTICASTES1A_vS1B_EENS_8epilogue10collective6detail29Sm90TmaWarpSpecializedAdapterINS1F_15DefaultEpilogueISJ_SK_SK_NS1E_6thread17LinearCombinationISJ_Li1EffLNS1J_9ScaleType4KindE0ELNS_15FloatRoundStyleE2ESJ_EENS1_15EpilogueDefaultEEEEEvvEEEEvNT_6ParamsE,"",@"SHT_CUDA_INFO"
	.sectionflags	@""
	.align	4


	//----- nvinfo : EIATTR_CUDA_API_VERSION
	.align		4
        /*0000*/ 	.byte	0x04, 0x37
        /*0002*/ 	.short	(.L_18 - .L_17)
.L_17:
        /*0004*/ 	.word	0x00000082


	//----- nvinfo : EIATTR_KPARAM_INFO
	.align		4
.L_18:
        /*0008*/ 	.byte	0x04, 0x17
        /*000a*/ 	.short	(.L_20 - .L_19)
.L_19:
        /*000c*/ 	.word	0x00000000
        /*0010*/ 	.short	0x0000
        /*0012*/ 	.short	0x0070
        /*0014*/ 	.byte	0x00, 0xf0, 0x01, 0x10


	//----- nvinfo : EIATTR_SPARSE_MMA_MASK
	.align		4
.L_20:
        /*0018*/ 	.byte	0x03, 0x50
        /*001a*/ 	.short	0x0000


	//----- nvinfo : EIATTR_MAXREG_COUNT
	.align		4
        /*001c*/ 	.byte	0x03, 0x1b
        /*001e*/ 	.short	0x00a8


	//----- nvinfo : EIATTR_NUM_BARRIERS
	.align		4
        /*0020*/ 	.byte	0x02, 0x4c
        /*0022*/ 	.byte	0x01
	.zero		1


	//----- nvinfo : EIATTR_MERCURY_ISA_VERSION
	.align		4
        /*0024*/ 	.byte	0x03, 0x5f
        /*0026*/ 	.short	0x0101


	//----- nvinfo : EIATTR_INT_WARP_WIDE_INSTR_OFFSETS
	.align		4
        /*0028*/ 	.byte	0x04, 0x31
        /*002a*/ 	.short	(.L_22 - .L_21)


	//   ....[0]....
.L_21:
        /*002c*/ 	.word	0x000004c0


	//   ....[1]....
        /*0030*/ 	.word	0x000004f0


	//   ....[2]....
        /*0034*/ 	.word	0x00000670


	//----- nvinfo : EIATTR_COOP_GROUP_MASK_REGIDS
	.align		4
.L_22:
        /*0038*/ 	.byte	0x04, 0x29
        /*003a*/ 	.short	(.L_24 - .L_23)


	//   ....[0]....
.L_23:
        /*003c*/ 	.word	0xffffffff


	//   ....[1]....
        /*0040*/ 	.word	0xffffffff


	//   ....[2]....
        /*0044*/ 	.word	0xffffffff


	//   ....[3]....
        /*0048*/ 	.word	0xffffffff


	//   ....[4]....
        /*004c*/ 	.word	0xffffffff


	//   ....[5]....
        /*0050*/ 	.word	0xffffffff


	//----- nvinfo : EIATTR_COOP_GROUP_INSTR_OFFSETS
	.align		4
.L_24:
        /*0054*/ 	.byte	0x04, 0x28
        /*0056*/ 	.short	(.L_26 - .L_25)


	//   ....[0]....
.L_25:
        /*0058*/ 	.word	0x00000060


	//   ....[1]....
        /*005c*/ 	.word	0x00000070


	//   ....[2]....
        /*0060*/ 	.word	0x00000130


	//   ....[3]....
        /*0064*/ 	.word	0x000002f0


	//   ....[4]....
        /*0068*/ 	.word	0x00000810


	//   ....[5]....
        /*006c*/ 	.word	0x00001290


	//----- nvinfo : EIATTR_REG_RECONFIG
	.align		4
.L_26:
        /*0070*/ 	.byte	0x01, 0x54
	.zero		2


	//----- nvinfo : EIATTR_MBARRIER_INSTR_OFFSETS
	.align		4
        /*0074*/ 	.byte	0x04, 0x39
        /*0076*/ 	.short	(.L_28 - .L_27)


	//   ....[0]....
.L_27:
        /*0078*/ 	.word	0x00000230
        /*007c*/ 	.word	0x000000ff
        /*0080*/ 	.word	0x00000000
        /*0084*/ 	.short	0x0100
        /*0086*/ 	.byte	0x08
	.zero		1


	//   ....[1]....
        /*0088*/ 	.word	0x00000240
        /*008c*/ 	.word	0x000000ff
        /*0090*/ 	.word	0x00000028
        /*0094*/ 	.short	0x0100
        /*0096*/ 	.byte	0x08
	.zero		1


	//   ....[2]....
        /*0098*/ 	.word	0x00000250
        /*009c*/ 	.word	0x000000ff
        /*00a0*/ 	.word	0x00000008
        /*00a4*/ 	.short	0x0100
        /*00a6*/ 	.byte	0x08
	.zero		1


	//   ....[3]....
        /*00a8*/ 	.word	0x00000260
        /*00ac*/ 	.word	0x000000ff
        /*00b0*/ 	.word	0x00000030
        /*00b4*/ 	.short	0x0100
        /*00b6*/ 	.byte	0x08
	.zero		1


	//   ....[4]....
        /*00b8*/ 	.word	0x00000270
        /*00bc*/ 	.word	0x000000ff
        /*00c0*/ 	.word	0x00000010
        /*00c4*/ 	.short	0x0100
        /*00c6*/ 	.byte	0x08
	.zero		1


	//   ....[5]....
        /*00c8*/ 	.word	0x00000280
        /*00cc*/ 	.word	0x000000ff
        /*00d0*/ 	.word	0x00000038
        /*00d4*/ 	.short	0x0100
        /*00d6*/ 	.byte	0x08
	.zero		1


	//   ....[6]....
        /*00d8*/ 	.word	0x00000290
        /*00dc*/ 	.word	0x000000ff
        /*00e0*/ 	.word	0x00000018
        /*00e4*/ 	.short	0x0100
        /*00e6*/ 	.byte	0x08
	.zero		1


	//   ....[7]....
        /*00e8*/ 	.word	0x000002a0
        /*00ec*/ 	.word	0x000000ff
        /*00f0*/ 	.word	0x00000040
        /*00f4*/ 	.short	0x0100
        /*00f6*/ 	.byte	0x08
	.zero		1


	//   ....[8]....
        /*00f8*/ 	.word	0x000002b0
        /*00fc*/ 	.word	0x000000ff
        /*0100*/ 	.word	0x00000020
        /*0104*/ 	.short	0x0100
        /*0106*/ 	.byte	0x08
	.zero		1


	//   ....[9]....
        /*0108*/ 	.word	0x000002c0
        /*010c*/ 	.word	0x000000ff
        /*0110*/ 	.word	0x00000048
        /*0114*/ 	.short	0x0100
        /*0116*/ 	.byte	0x08
	.zero		1


	//   ....[10]....
        /*0118*/ 	.word	0x00000700
        /*011c*/ 	.word	0x000000ff
        /*0120*/ 	.word	0x00000060
        /*0124*/ 	.short	0x0100
        /*0126*/ 	.byte	0x06
	.zero		1


	//   ....[11]....
        /*0128*/ 	.word	0x000007a0
        /*012c*/ 	.word	0x000000ff
        /*0130*/ 	.word	0x00000068
        /*0134*/ 	.short	0x0100
        /*0136*/ 	.byte	0x06
	.zero		1


	//   ....[12]....
        /*0138*/ 	.word	0x000017c0
        /*013c*/ 	.word	0x000000ff
        /*0140*/ 	.word	0x00000000
        /*0144*/ 	.short	0x010a
        /*0146*/ 	.byte	0x06
	.zero		1


	//   ....[13]....
        /*0148*/ 	.word	0x00001800
        /*014c*/ 	.word	0x000000ff
        /*0150*/ 	.word	0x00000000
        /*0154*/ 	.short	0x010a
        /*0156*/ 	.byte	0x06
	.zero		1


	//   ....[14]....
        /*0158*/ 	.word	0x00002130
        /*015c*/ 	.word	0x000000ff
        /*0160*/ 	.word	0x00000000
        /*0164*/ 	.short	0x010a
        /*0166*/ 	.byte	0x0c
	.zero		1


	//   ....[15]....
        /*0168*/ 	.word	0x00002170
        /*016c*/ 	.word	0x000000ff
        /*0170*/ 	.word	0x00000000
        /*0174*/ 	.short	0x010a
        /*0176*/ 	.byte	0x0c
	.zero		1


	//   ....[16]....
        /*0178*/ 	.word	0x000027a0
        /*017c*/ 	.word	0x0000008c
        /*0180*/ 	.word	0x00000000
        /*0184*/ 	.short	0x0101
        /*0186*/ 	.byte	0x3f
	.zero		1


	//   ....[17]....
        /*0188*/ 	.word	0x00002e40
        /*018c*/ 	.word	0x0000000c
        /*0190*/ 	.word	0x00000000
        /*0194*/ 	.short	0x0101
        /*0196*/ 	.byte	0x3f
	.zero		1


	//   ....[18]....
        /*0198*/ 	.word	0x00008730
        /*019c*/ 	.word	0x00000014
        /*01a0*/ 	.word	0x00000028
        /*01a4*/ 	.short	0x010a
        /*01a6*/ 	.byte	0x3f
	.zero		1


	//   ....[19]....
        /*01a8*/ 	.word	0x00008aa0
        /*01ac*/ 	.word	0x00000008
        /*01b0*/ 	.word	0x00000068
        /*01b4*/ 	.short	0x0101
        /*01b6*/ 	.byte	0x3f
	.zero		1


	//   ....[20]....
        /*01b8*/ 	.word	0x000091c0
        /*01bc*/ 	.word	0x00000006
        /*01c0*/ 	.word	0x00000000
        /*01c4*/ 	.short	0x010a
        /*01c6*/ 	.byte	0x3f
	.zero		1


	//   ....[21]....
        /*01c8*/ 	.word	0x00009240
        /*01cc*/ 	.word	0x00000007
        /*01d0*/ 	.word	0x00000000
        /*01d4*/ 	.short	0x010a
        /*01d6*/ 	.byte	0x3f
	.zero		1


	//   ....[22]....
        /*01d8*/ 	.word	0x000092d0
        /*01dc*/ 	.word	0x0000000a
        /*01e0*/ 	.word	0x00000000
        /*01e4*/ 	.short	0x010a
        /*01e6*/ 	.byte	0x3f
	.zero		1


	//   ....[23]....
        /*01e8*/ 	.word	0x00009360
        /*01ec*/ 	.word	0x0000000b
        /*01f0*/ 	.word	0x00000000
        /*01f4*/ 	.short	0x010a
        /*01f6*/ 	.byte	0x3f
	.zero		1


	//   ....[24]....
        /*01f8*/ 	.word	0x000093f0
        /*01fc*/ 	.word	0x00000003
        /*0200*/ 	.word	0x00000000
        /*0204*/ 	.short	0x010a
        /*0206*/ 	.byte	0x3f
	.zero		1


	//   ....[25]....
        /*0208*/ 	.word	0x00009460
        /*020c*/ 	.word	0x0000000d
        /*0210*/ 	.word	0x00000000
        /*0214*/ 	.short	0x010a
        /*0216*/ 	.byte	0x3f
	.zero		1


	//   ....[26]....
        /*0218*/ 	.word	0x000094c0
        /*021c*/ 	.word	0x00000091
        /*0220*/ 	.word	0x00000000
        /*0224*/ 	.short	0x010a
        /*0226*/ 	.byte	0x3f
	.zero		1


	//   ....[27]....
        /*0228*/ 	.word	0x00009590
        /*022c*/ 	.word	0x00000014
        /*0230*/ 	.word	0x00000028
        /*0234*/ 	.short	0x010a
        /*0236*/ 	.byte	0x3f
	.zero		1


	//   ....[28]....
        /*0238*/ 	.word	0x00009660
        /*023c*/ 	.word	0x00000006
        /*0240*/ 	.word	0x00000000
        /*0244*/ 	.short	0x010a
        /*0246*/ 	.byte	0x3f
	.zero		1


	//   ....[29]....
        /*0248*/ 	.word	0x000096b0
        /*024c*/ 	.word	0x00000007
        /*0250*/ 	.word	0x00000000
        /*0254*/ 	.short	0x010a
        /*0256*/ 	.byte	0x3f
	.zero		1


	//   ....[30]....
        /*0258*/ 	.word	0x00009700
        /*025c*/ 	.word	0x0000000a
        /*0260*/ 	.word	0x00000000
        /*0264*/ 	.short	0x010a
        /*0266*/ 	.byte	0x3f
	.zero		1


	//   ....[31]....
        /*0268*/ 	.word	0x00009750
        /*026c*/ 	.word	0x0000000b
        /*0270*/ 	.word	0x00000000
        /*0274*/ 	.short	0x010a
        /*0276*/ 	.byte	0x3f
	.zero		1


	//----- nvinfo : EIATTR_NUM_MBARRIERS
	.align		4
.L_28:
        /*0278*/ 	.byte	0x03, 0x38
        /*027a*/ 	.short	0x000c


	//----- nvinfo : EIATTR_EXIT_INSTR_OFFSETS
	.align		4
        /*027c*/ 	.byte	0x04, 0x1c
        /*027e*/ 	.short	(.L_30 - .L_29)


	//   ....[0]....
.L_29:
        /*0280*/ 	.word	0x00000970


	//   ....[1]....
        /*0284*/ 	.word	0x00001160


	//   ....[2]....
        /*0288*/ 	.word	0x00007e50


	//   ....[3]....
        /*028c*/ 	.word	0x000083b0


	//   ....[4]....
        /*0290*/ 	.word	0x00009440


	//----- nvinfo : EIATTR_MAX_THREADS
	.align		4
.L_30:
        /*0294*/ 	.byte	0x04, 0x05
        /*0296*/ 	.short	(.L_32 - .L_31)
.L_31:
        /*0298*/ 	.word	0x00000180
        /*029c*/ 	.word	0x00000001
        /*02a0*/ 	.word	0x00000001


	//----- nvinfo : EIATTR_CRS_STACK_SIZE
	.align		4
.L_32:
        /*02a4*/ 	.byte	0x04, 0x1e
        /*02a6*/ 	.short	(.L_34 - .L_33)
.L_33:
        /*02a8*/ 	.word	0x00000000


	//----- nvinfo : EIATTR_CBANK_PARAM_SIZE
	.align		4
.L_34:
        /*02ac*/ 	.byte	0x03, 0x19
        /*02ae*/ 	.short	0x0470


	//----- nvinfo : EIATTR_PARAM_CBANK
	.align		4
        /*02b0*/ 	.byte	0x04, 0x0a
        /*02b2*/ 	.short	(.L_36 - .L_35)
	.align		4
.L_35:
        /*02b4*/ 	.word	index@(.nv.constant0._ZN7cutlass13device_kernelINS_4gemm6kernel13GemmUniversalIN4cute5tupleIJiiiiEEENS1_10collective13CollectiveMmaINS1_37MainloopSm90TmaGmmaWarpSpecializedFP8ILi5ENS5_IJNS4_1CILi2EEENSA_ILi1EEESC_EEENS1_35KernelTmaWarpSpecializedCooperativeEEENS5_IJNSA_ILi128EEESG_NSA_ILi64EEEEEENS_12float_e5m2_tENS5_IJlSC_lEEESJ_SK_NS4_8TiledMMAINS4_8MMA_AtomIJNS4_4SM904GMMA31MMA_64x128x32_F32E5M2E5M2_SS_TNILNSO_7ScaleInE1ELSQ_1EEEEEENS4_6LayoutISD_NS5_IJSC_NSA_ILi0EEESU_EEEEENS5_IJNS4_10UnderscoreESX_SX_EEEEENS4_13SM90_TMA_LOADENS4_14ComposedLayoutINS4_7SwizzleILi2ELi4ELi3EEENS4_18smem_ptr_flag_bitsILi8EEENST_INS5_IJNSA_ILi8EEESH_EEENS5_IJSH_SC_EEEEEEEvNS4_8identityENS4_23SM90_TMA_LOAD_MULTICASTES1A_vS1B_EENS_8epilogue10collective6detail29Sm90TmaWarpSpecializedAdapterINS1F_15DefaultEpilogueISJ_SK_SK_NS1E_6thread17LinearCombinationISJ_Li1EffLNS1J_9ScaleType4KindE0ELNS_15FloatRoundStyleE2ESJ_EENS1_15EpilogueDefaultEEEEEvvEEEEvNT_6ParamsE)
        /*02b8*/ 	.short	0x0210
        /*02ba*/ 	.short	0x0470


	//----- nvinfo : EIATTR_SW_WAR
	.align		4
.L_36:
        /*02bc*/ 	.byte	0x04, 0x36
        /*02be*/ 	.short	(.L_38 - .L_37)
.L_37:
        /*02c0*/ 	.word	0x00000008
.L_38:


//--------------------- .nv.callgraph             --------------------------
	.section	.nv.callgraph,"",@"SHT_CUDA_CALLGRAPH"
	.align	4
	.sectionentsize	8
	.align		4
        /*0000*/ 	.word	0x00000000
	.align		4
        /*0004*/ 	.word	0xffffffff
	.align		4
        /*0008*/ 	.word	0x00000000
	.align		4
        /*000c*/ 	.word	0xfffffffe
	.align		4
        /*0010*/ 	.word	0x00000000
	.align		4
        /*0014*/ 	.word	0xfffffffd
	.align		4
        /*0018*/ 	.word	0x00000000
	.align		4
        /*001c*/ 	.word	0xfffffffc


//--------------------- .nv.constant4             --------------------------
	.section	.nv.constant4,"a",@progbits
	.align	8
	.align		8
.nv.constant4:
        /*0000*/ 	.dword	_ZN39_INTERNAL_c0aaf2b5_4_k_cu_61698633_54744cuda3std3__45__cpo5beginE
	.align		8
        /*0008*/ 	.dword	_ZN39_INTERNAL_c0aaf2b5_4_k_cu_61698633_54744cuda3std3__45__cpo3endE
	.align		8
        /*0010*/ 	.dword	_ZN39_INTERNAL_c0aaf2b5_4_k_cu_61698633_54744cuda3std3__45__cpo6cbeginE
	.align		8
        /*0018*/ 	.dword	_ZN39_INTERNAL_c0aaf2b5_4_k_cu_61698633_54744cuda3std3__45__cpo4cendE
	.align		8
        /*0020*/ 	.dword	_ZN39_INTERNAL_c0aaf2b5_4_k_cu_61698633_54744cuda3std3__441_GLOBAL__N__c0aaf2b5_4_k_cu_61698633_54746ignoreE
	.align		8
        /*0028*/ 	.dword	_ZN39_INTERNAL_c0aaf2b5_4_k_cu_61698633_54744cuda3std3__419piecewise_constructE
	.align		8
        /*0030*/ 	.dword	_ZN39_INTERNAL_c0aaf2b5_4_k_cu_61698633_54744cuda3std3__48in_placeE
	.align		8
        /*0038*/ 	.dword	_ZN39_INTERNAL_c0aaf2b5_4_k_cu_61698633_54744cuda3std6ranges3__45__cpo4swapE
	.align		8
        /*0040*/ 	.dword	_ZN39_INTERNAL_c0aaf2b5_4_k_cu_61698633_54744cuda3std6ranges3__45__cpo9iter_moveE
	.align		8
        /*0048*/ 	.dword	_ZN39_INTERNAL_c0aaf2b5_4_k_cu_61698633_54744cute7productE
	.align		8
        /*0050*/ 	.dword	_ZN39_INTERNAL_c0aaf2b5_4_k_cu_61698633_54744cute1_E


//--------------------- .text._ZN7cutlass13device_kernelINS_4gemm6kernel13GemmUniversalIN4cute5tupleIJiiiiEEENS1_10collective13CollectiveMmaINS1_37MainloopSm90TmaGmmaWarpSpecializedFP8ILi5ENS5_IJNS4_1CILi2EEENSA_ILi1EEESC_EEENS1_35KernelTmaWarpSpecializedCooperativeEEENS5_IJNSA_ILi128EEESG_NSA_ILi64EEEEEENS_12float_e5m2_tENS5_IJlSC_lEEESJ_SK_NS4_8TiledMMAINS4_8MMA_AtomIJNS4_4SM904GMMA31MMA_64x128x32_F32E5M2E5M2_SS_TNILNSO_7ScaleInE1ELSQ_1EEEEEENS4_6LayoutISD_NS5_IJSC_NSA_ILi0EEESU_EEEEENS5_IJNS4_10UnderscoreESX_SX_EEEEENS4_13SM90_TMA_LOADENS4_14ComposedLayoutINS4_7SwizzleILi2ELi4ELi3EEENS4_18smem_ptr_flag_bitsILi8EEENST_INS5_IJNSA_ILi8EEESH_EEENS5_IJSH_SC_EEEEEEEvNS4_8identityENS4_23SM90_TMA_LOAD_MULTICASTES1A_vS1B_EENS_8epilogue10collective6detail29Sm90TmaWarpSpecializedAdapterINS1F_15DefaultEpilogueISJ_SK_SK_NS1E_6thread17LinearCombinationISJ_Li1EffLNS1J_9ScaleType4KindE0ELNS_15FloatRoundStyleE2ESJ_EENS1_15EpilogueDefaultEEEEEvvEEEEvNT_6ParamsE --------------------------
	.section	.text._ZN7cutlass13device_kernelINS_4gemm6kernel13GemmUniversalIN4cute5tupleIJiiiiEEENS1_10collective13CollectiveMmaINS1_37MainloopSm90TmaGmmaWarpSpecializedFP8ILi5ENS5_IJNS4_1CILi2EEENSA_ILi1EEESC_EEENS1_35KernelTmaWarpSpecializedCooperativeEEENS5_IJNSA_ILi128EEESG_NSA_ILi64EEEEEENS_12float_e5m2_tENS5_IJlSC_lEEESJ_SK_NS4_8TiledMMAINS4_8MMA_AtomIJNS4_4SM904GMMA31MMA_64x128x32_F32E5M2E5M2_SS_TNILNSO_7ScaleInE1ELSQ_1EEEEEENS4_6LayoutISD_NS5_IJSC_NSA_ILi0EEESU_EEEEENS5_IJNS4_10UnderscoreESX_SX_EEEEENS4_13SM90_TMA_LOADENS4_14ComposedLayoutINS4_7SwizzleILi2ELi4ELi3EEENS4_18smem_ptr_flag_bitsILi8EEENST_INS5_IJNSA_ILi8EEESH_EEENS5_IJSH_SC_EEEEEEEvNS4_8identityENS4_23SM90_TMA_LOAD_MULTICASTES1A_vS1B_EENS_8epilogue10collective6detail29Sm90TmaWarpSpecializedAdapterINS1F_15DefaultEpilogueISJ_SK_SK_NS1E_6thread17LinearCombinationISJ_Li1EffLNS1J_9ScaleType4KindE0ELNS_15FloatRoundStyleE2ESJ_EENS1_15EpilogueDefaultEEEEEvvEEEEvNT_6ParamsE,"ax",@progbits
	.align	128
.text._ZN7cutlass13device_kernelINS_4gemm6kernel13GemmUniversalIN4cute5tupleIJiiiiEEENS1_10collective13CollectiveMmaINS1_37MainloopSm90TmaGmmaWarpSpecializedFP8ILi5ENS5_IJNS4_1CILi2EEENSA_ILi1EEESC_EEENS1_35KernelTmaWarpSpecializedCooperativeEEENS5_IJNSA_ILi128EEESG_NSA_ILi64EEEEEENS_12float_e5m2_tENS5_IJlSC_lEEESJ_SK_NS4_8TiledMMAINS4_8MMA_AtomIJNS4_4SM904GMMA31MMA_64x128x32_F32E5M2E5M2_SS_TNILNSO_7ScaleInE1ELSQ_1EEEEEENS4_6LayoutISD_NS5_IJSC_NSA_ILi0EEESU_EEEEENS5_IJNS4_10UnderscoreESX_SX_EEEEENS4_13SM90_TMA_LOADENS4_14ComposedLayoutINS4_7SwizzleILi2ELi4ELi3EEENS4_18smem_ptr_flag_bitsILi8EEENST_INS5_IJNSA_ILi8EEESH_EEENS5_IJSH_SC_EEEEEEEvNS4_8identityENS4_23SM90_TMA_LOAD_MULTICASTES1A_vS1B_EENS_8epilogue10collective6detail29Sm90TmaWarpSpecializedAdapterINS1F_15DefaultEpilogueISJ_SK_SK_NS1E_6thread17LinearCombinationISJ_Li1EffLNS1J_9ScaleType4KindE0ELNS_15FloatRoundStyleE2ESJ_EENS1_15EpilogueDefaultEEEEEvvEEEEvNT_6ParamsE:
        .type           _ZN7cutlass13device_kernelINS_4gemm6kernel13GemmUniversalIN4cute5tupleIJiiiiEEENS1_10collective13CollectiveMmaINS1_37MainloopSm90TmaGmmaWarpSpecializedFP8ILi5ENS5_IJNS4_1CILi2EEENSA_ILi1EEESC_EEENS1_35KernelTmaWarpSpecializedCooperativeEEENS5_IJNSA_ILi128EEESG_NSA_ILi64EEEEEENS_12float_e5m2_tENS5_IJlSC_lEEESJ_SK_NS4_8TiledMMAINS4_8MMA_AtomIJNS4_4SM904GMMA31MMA_64x128x32_F32E5M2E5M2_SS_TNILNSO_7ScaleInE1ELSQ_1EEEEEENS4_6LayoutISD_NS5_IJSC_NSA_ILi0EEESU_EEEEENS5_IJNS4_10UnderscoreESX_SX_EEEEENS4_13SM90_TMA_LOADENS4_14ComposedLayoutINS4_7SwizzleILi2ELi4ELi3EEENS4_18smem_ptr_flag_bitsILi8EEENST_INS5_IJNSA_ILi8EEESH_EEENS5_IJSH_SC_EEEEEEEvNS4_8identityENS4_23SM90_TMA_LOAD_MULTICASTES1A_vS1B_EENS_8epilogue10collective6detail29Sm90TmaWarpSpecializedAdapterINS1F_15DefaultEpilogueISJ_SK_SK_NS1E_6thread17LinearCombinationISJ_Li1EffLNS1J_9ScaleType4KindE0ELNS_15FloatRoundStyleE2ESJ_EENS1_15EpilogueDefaultEEEEEvvEEEEvNT_6ParamsE,@function
        .size           _ZN7cutlass13device_kernelINS_4gemm6kernel13GemmUniversalIN4cute5tupleIJiiiiEEENS1_10collective13CollectiveMmaINS1_37MainloopSm90TmaGmmaWarpSpecializedFP8ILi5ENS5_IJNS4_1CILi2EEENSA_ILi1EEESC_EEENS1_35KernelTmaWarpSpecializedCooperativeEEENS5_IJNSA_ILi128EEESG_NSA_ILi64EEEEEENS_12float_e5m2_tENS5_IJlSC_lEEESJ_SK_NS4_8TiledMMAINS4_8MMA_AtomIJNS4_4SM904GMMA31MMA_64x128x32_F32E5M2E5M2_SS_TNILNSO_7ScaleInE1ELSQ_1EEEEEENS4_6LayoutISD_NS5_IJSC_NSA_ILi0EEESU_EEEEENS5_IJNS4_10UnderscoreESX_SX_EEEEENS4_13SM90_TMA_LOADENS4_14ComposedLayoutINS4_7SwizzleILi2ELi4ELi3EEENS4_18smem_ptr_flag_bitsILi8EEENST_INS5_IJNSA_ILi8EEESH_EEENS5_IJSH_SC_EEEEEEEvNS4_8identityENS4_23SM90_TMA_LOAD_MULTICASTES1A_vS1B_EENS_8epilogue10collective6detail29Sm90TmaWarpSpecializedAdapterINS1F_15DefaultEpilogueISJ_SK_SK_NS1E_6thread17LinearCombinationISJ_Li1EffLNS1J_9ScaleType4KindE0ELNS_15FloatRoundStyleE2ESJ_EENS1_15EpilogueDefaultEEEEEvvEEEEvNT_6ParamsE,(.L_x_208 - _ZN7cutlass13device_kernelINS_4gemm6kernel13GemmUniversalIN4cute5tupleIJiiiiEEENS1_10collective13CollectiveMmaINS1_37MainloopSm90TmaGmmaWarpSpecializedFP8ILi5ENS5_IJNS4_1CILi2EEENSA_ILi1EEESC_EEENS1_35KernelTmaWarpSpecializedCooperativeEEENS5_IJNSA_ILi128EEESG_NSA_ILi64EEEEEENS_12float_e5m2_tENS5_IJlSC_lEEESJ_SK_NS4_8TiledMMAINS4_8MMA_AtomIJNS4_4SM904GMMA31MMA_64x128x32_F32E5M2E5M2_SS_TNILNSO_7ScaleInE1ELSQ_1EEEEEENS4_6LayoutISD_NS5_IJSC_NSA_ILi0EEESU_EEEEENS5_IJNS4_10UnderscoreESX_SX_EEEEENS4_13SM90_TMA_LOADENS4_14ComposedLayoutINS4_7SwizzleILi2ELi4ELi3EEENS4_18smem_ptr_flag_bitsILi8EEENST_INS5_IJNSA_ILi8EEESH_EEENS5_IJSH_SC_EEEEEEEvNS4_8identityENS4_23SM90_TMA_LOAD_MULTICASTES1A_vS1B_EENS_8epilogue10collective6detail29Sm90TmaWarpSpecializedAdapterINS1F_15DefaultEpilogueISJ_SK_SK_NS1E_6thread17LinearCombinationISJ_Li1EffLNS1J_9ScaleType4KindE0ELNS_15FloatRoundStyleE2ESJ_EENS1_15EpilogueDefaultEEEEEvvEEEEvNT_6ParamsE)
        .other          _ZN7cutlass13device_kernelINS_4gemm6kernel13GemmUniversalIN4cute5tupleIJiiiiEEENS1_10collective13CollectiveMmaINS1_37MainloopSm90TmaGmmaWarpSpecializedFP8ILi5ENS5_IJNS4_1CILi2EEENSA_ILi1EEESC_EEENS1_35KernelTmaWarpSpecializedCooperativeEEENS5_IJNSA_ILi128EEESG_NSA_ILi64EEEEEENS_12float_e5m2_tENS5_IJlSC_lEEESJ_SK_NS4_8TiledMMAINS4_8MMA_AtomIJNS4_4SM904GMMA31MMA_64x128x32_F32E5M2E5M2_SS_TNILNSO_7ScaleInE1ELSQ_1EEEEEENS4_6LayoutISD_NS5_IJSC_NSA_ILi0EEESU_EEEEENS5_IJNS4_10UnderscoreESX_SX_EEEEENS4_13SM90_TMA_LOADENS4_14ComposedLayoutINS4_7SwizzleILi2ELi4ELi3EEENS4_18smem_ptr_flag_bitsILi8EEENST_INS5_IJNSA_ILi8EEESH_EEENS5_IJSH_SC_EEEEEEEvNS4_8identityENS4_23SM90_TMA_LOAD_MULTICASTES1A_vS1B_EENS_8epilogue10collective6detail29Sm90TmaWarpSpecializedAdapterINS1F_15DefaultEpilogueISJ_SK_SK_NS1E_6thread17LinearCombinationISJ_Li1EffLNS1J_9ScaleType4KindE0ELNS_15FloatRoundStyleE2ESJ_EENS1_15EpilogueDefaultEEEEEvvEEEEvNT_6ParamsE,@"STO_CUDA_ENTRY STV_DEFAULT"
_ZN7cutlass13device_kernelINS_4gemm6kernel13GemmUniversalIN4cute5tupleIJiiiiEEENS1_10collective13CollectiveMmaINS1_37MainloopSm90TmaGmmaWarpSpecializedFP8ILi5ENS5_IJNS4_1CILi2EEENSA_ILi1EEESC_EEENS1_35KernelTmaWarpSpecializedCooperativeEEENS5_IJNSA_ILi128EEESG_NSA_ILi64EEEEEENS_12float_e5m2_tENS5_IJlSC_lEEESJ_SK_NS4_8TiledMMAINS4_8MMA_AtomIJNS4_4SM904GMMA31MMA_64x128x32_F32E5M2E5M2_SS_TNILNSO_7ScaleInE1ELSQ_1EEEEEENS4_6LayoutISD_NS5_IJSC_NSA_ILi0EEESU_EEEEENS5_IJNS4_10UnderscoreESX_SX_EEEEENS4_13SM90_TMA_LOADENS4_14ComposedLayoutINS4_7SwizzleILi2ELi4ELi3EEENS4_18smem_ptr_flag_bitsILi8EEENST_INS5_IJNSA_ILi8EEESH_EEENS5_IJSH_SC_EEEEEEEvNS4_8identityENS4_23SM90_TMA_LOAD_MULTICASTES1A_vS1B_EENS_8epilogue10collective6detail29Sm90TmaWarpSpecializedAdapterINS1F_15DefaultEpilogueISJ_SK_SK_NS1E_6thread17LinearCombinationISJ_Li1EffLNS1J_9ScaleType4KindE0ELNS_15FloatRoundStyleE2ESJ_EENS1_15EpilogueDefaultEEEEEvvEEEEvNT_6ParamsE:
[----:B------:R-:W-:Y:S01]  /*0000*/  LDC R1, c[0x0][0x28] ;  /* 0x00000a00ff017b82 */ /* 0x000fe20000000800 */
[----:B------:R-:W0:Y:S01]  /*0010*/  S2R R0, SR_TID.X ;  /* 0x0000000000007919 */ /* 0x000e220000002100 */
[----:B------:R-:W-:Y:S01]  /*0020*/  ELECT P0, URZ, PT ;  /* 0x00000000003f782f */ /* 0x000fe20003800000 */
[----:B------:R-:W-:Y:S01]  /*0030*/  BSSY B0, `(.L_x_0) ;  /* 0x000000f000007945 */ /* 0x000fe20003800000 */
[--C-:B0-----:R-:W-:Y:S02]  /*0040*/  SHF.R.U32.HI R2, RZ, 0x5, R0.reuse ;  /* 0x00000005ff027819 */ /* 0x101fe40000011600 */
[----:B------:R-:W-:-:S03]  /*0050*/  SHF.R.U32.HI R3, RZ, 0x7, R0 ;  /* 0x00000007ff037819 */ /* 0x000fc60000011600 */
[----:B------:R-:W0:Y:S04]  /*0060*/  SHFL.IDX PT, R7, R2, RZ, 0x1f ;  /* 0x00001fff02077589 */ /* 0x000e2800000e0000 */
[----:B------:R-:W1:Y:S01]  /*0070*/  SHFL.IDX PT, R3, R3, RZ, 0x1f ;  /* 0x00001fff03037589 */ /* 0x000e6200000e0000 */
[----:B0-----:R-:W-:-:S13]  /*0080*/  ISETP.NE.OR P0, PT, R7, RZ, !P0 ;  /* 0x000000ff0700720c */ /* 0x001fda0004705670 */
[----:B-1----:R-:W-:Y:S05]  /*0090*/  @P0 BRA `(.L_x_1) ;  /* 0x0000000000200947 */ /* 0x002fea0003800000 */
[----:B------:R-:W-:Y:S02]  /*00a0*/  ULDC.64 UR4, c[0x0][0x198] ;  /* 0x0000660000047ab9 */ /* 0x000fe40000000a00 */
[----:B------:R-:W-:Y:S02]  /*00b0*/  UIADD3 UR6, UP0, UR4, 0xf0, URZ ;  /* 0x000000f004067890 */ /* 0x000fe4000ff1e03f */
[----:B------:R-:W-:Y:S02]  /*00c0*/  UIADD3 UR4, UP1, UR4, 0x1f0, URZ ;  /* 0x000001f004047890 */ /* 0x000fe4000ff3e03f */
[----:B------:R-:W-:Y:S02]  /*00d0*/  UIADD3.X UR7, URZ, UR5, URZ, UP0, !UPT ;  /* 0x000000053f077290 */ /* 0x000fe400087fe43f */
[----:B------:R-:W-:-:S07]  /*00e0*/  UIADD3.X UR5, URZ, UR5, URZ, UP1, !UPT ;  /* 0x000000053f057290 */ /* 0x000fce0008ffe43f */
[----:B------:R0:W-:Y:S02]  /*00f0*/  UTMACCTL.PF [UR6] ;  /* 0x00000000060079b9 */ /* 0x0001e40008040000 */
[----:B------:R0:W-:Y:S02]  /*0100*/  UTMACCTL.PF [UR4] ;  /* 0x00000000040079b9 */ /* 0x0001e40008040000 */
[----:B0-----:R-:W-:Y:S01]  /*0110*/  NOP ;  /* 0x0000000000007918 */ /* 0x001fe20000000000 */
.L_x_1:
[----:B------:R-:W-:Y:S05]  /*0120*/  BSYNC B0 ;  /* 0x0000000000007941 */ /* 0x000fea0003800000 */
.L_x_0:
[----:B------:R-:W0:Y:S02]  /*0130*/  SHFL.IDX PT, R4, R2, RZ, 0x1f ;  /* 0x00001fff02047589 */ /* 0x000e2400000e0000 */
[----:B0-----:R-:W-:-:S13]  /*0140*/  ISETP.NE.AND P0, PT, R4, RZ, PT ;  /* 0x000000ff0400720c */ /* 0x001fda0003f05270 */
[----:B------:R-:W-:Y:S05]  /*0150*/  @P0 BRA `(.L_x_2) ;  /* 0x0000000000600947 */ /* 0x000fea0003800000 */
[----:B------:R-:W0:Y:S01]  /*0160*/  S2UR UR8, SR_CgaCtaId ;  /* 0x00000000000879c3 */ /* 0x000e220000008800 */
[----:B------:R-:W-:Y:S01]  /*0170*/  UMOV UR4, 0x400 ;  /* 0x0000040000047882 */ /* 0x000fe20000000000 */
[----:B------:R-:W-:Y:S01]  /*0180*/  UMOV UR5, 0x1 ;  /* 0x0000000100057882 */ /* 0x000fe20000000000 */
[----:B------:R-:W-:Y:S01]  /*0190*/  UMOV UR6, 0x4 ;  /* 0x0000000400067882 */ /* 0x000fe20000000000 */
[----:B------:R-:W-:Y:S01]  /*01a0*/  ELECT P0, URZ, PT ;  /* 0x00000000003f782f */ /* 0x000fe20003800000 */
[----:B------:R-:W-:-:S04]  /*01b0*/  UIADD3 UR6, -UR6, 0x100000, URZ ;  /* 0x0010000006067890 */ /* 0x000fc8000fffe13f */
[----:B------:R-:W-:Y:S02]  /*01c0*/  USHF.L.U32 UR7, UR6, 0xb, URZ ;  /* 0x0000000b06077899 */ /* 0x000fe4000800063f */
[----:B------:R-:W-:Y:S02]  /*01d0*/  USHF.L.U32 UR6, UR6, 0x1, URZ ;  /* 0x0000000106067899 */ /* 0x000fe4000800063f */
[----:B0-----:R-:W-:Y:S02]  /*01e0*/  ULEA UR8, UR8, UR4, 0x18 ;  /* 0x0000000408087291 */ /* 0x001fe4000f8ec03f */
[----:B------:R-:W-:-:S04]  /*01f0*/  UIADD3 UR4, -UR5, 0x100000, URZ ;  /* 0x0010000005047890 */ /* 0x000fc8000fffe13f */
[----:B------:R-:W-:Y:S02]  /*0200*/  USHF.L.U32 UR5, UR4, 0xb, URZ ;  /* 0x0000000b04057899 */ /* 0x000fe4000800063f */
[----:B------:R-:W-:Y:S01]  /*0210*/  USHF.L.U32 UR4, UR4, 0x1, URZ ;  /* 0x0000000104047899 */ /* 0x000fe2000800063f */
[----:B------:R-:W0:Y:S11]  /*0220*/  FENCE.VIEW.ASYNC.S ;  /* 0x00000000000073c6 */ /* 0x000e360000000000 */
[----:B0-----:R0:W1:Y:S01]  /*0230*/  SYNCS.EXCH.64 URZ, [UR8], UR4 ;  /* 0x00000004083f75b2 */ /* 0x0010620008000100 */
[----:B------:R0:W2:Y:S01]  /*0240*/  SYNCS.EXCH.64 URZ, [UR8+0x28], UR6 ;  /* 0x00002806083f75b2 */ /* 0x0000a20008000100 */
[----:B------:R0:W3:Y:S01]  /*0250*/  SYNCS.EXCH.64 URZ, [UR8+0x8], UR4 ;  /* 0x00000804083f75b2 */ /* 0x0000e20008000100 */
[----:B------:R0:W4:Y:S01]  /*0260*/  SYNCS.EXCH.64 URZ, [UR8+0x30], UR6 ;  /* 0x00003006083f75b2 */ /* 0x0001220008000100 */
[----:B------:R0:W0:Y:S01]  /*0270*/  SYNCS.EXCH.64 URZ, [UR8+0x10], UR4 ;  /* 0x00001004083f75b2 */ /* 0x0000220008000100 */
[----:B------:R0:W0:Y:S01]  /*0280*/  SYNCS.EXCH.64 URZ, [UR8+0x38], UR6 ;  /* 0x00003806083f75b2 */ /* 0x0000220008000100 */
[----:B------:R0:W0:Y:S01]  /*0290*/  SYNCS.EXCH.64 URZ, [UR8+0x18], UR4 ;  /* 0x00001804083f75b2 */ /* 0x0000220008000100 */
[----:B------:R0:W0:Y:S01]  /*02a0*/  SYNCS.EXCH.64 URZ, [UR8+0x40], UR6 ;  /* 0x00004006083f75b2 */ /* 0x0000220008000100 */
[----:B------:R0:W0:Y:S01]  /*02b0*/  SYNCS.EXCH.64 URZ, [UR8+0x20], UR4 ;  /* 0x00002004083f75b2 */ /* 0x0000220008000100 */
[----:B------:R0:W0:Y:S01]  /*02c0*/  SYNCS.EXCH.64 URZ, [UR8+0x48], UR6 ;  /* 0x00004806083f75b2 */ /* 0x0000220008000100 */
[----:B------:R-:W-:Y:S01]  /*02d0*/  NOP ;  /* 0x0000000000007918 */ /* 0x000fe20000000000 */
.L_x_2:
[----:B------:R-:W-:Y:S01]  /*02e0*/  SHF.R.S32.HI R5, RZ, 0x1f, R0 ;  /* 0x0000001fff057819 */ /* 0x000fe20000011400 */
[----:B------:R-:W5:Y:S01]  /*02f0*/  SHFL.IDX PT, R2, R2, RZ, 0x1f ;  /* 0x00001fff02027589 */ /* 0x000f6200000e0000 */
[----:B0-----:R-:W0:Y:S01]  /*0300*/  S2UR UR8, SR_CTAID.X ;  /* 0x00000000000879c3 */ /* 0x001e220000002500 */
[----:B------:R-:W-:Y:S02]  /*0310*/  ELECT P0, URZ, PT ;  /* 0x00000000003f782f */ /* 0x000fe40003800000 */
[----:B------:R-:W-:Y:S01]  /*0320*/  LEA.HI R5, R5, R0, RZ, 0x7 ;  /* 0x0000000005057211 */ /* 0x000fe200078f38ff */
[----:B------:R-:W1:Y:S01]  /*0330*/  S2R R8, SR_CTAID.Y ;  /* 0x0000000000087919 */ /* 0x000e620000002600 */
[----:B------:R-:W-:Y:S01]  /*0340*/  SHF.R.S32.HI R11, RZ, 0x1f, R4 ;  /* 0x0000001fff0b7819 */ /* 0x000fe20000011404 */
[----:B------:R-:W-:Y:S01]  /*0350*/  ULDC UR4, c[0x0][0x150] ;  /* 0x0000540000047ab9 */ /* 0x000fe20000000800 */
[----:B------:R-:W-:Y:S01]  /*0360*/  LOP3.LUT R5, R5, 0xffffff80, RZ, 0xc0, !PT ;  /* 0xffffff8005057812 */ /* 0x000fe200078ec0ff */
[----:B------:R-:W-:Y:S01]  /*0370*/  VIADD R16, R3, 0xffffffff ;  /* 0xffffffff03107836 */ /* 0x000fe20000000000 */
[----:B------:R-:W-:Y:S01]  /*0380*/  LEA.HI R11, R11, R4, RZ, 0x2 ;  /* 0x000000040b0b7211 */ /* 0x000fe200078f10ff */
[----:B------:R-:W2:Y:S01]  /*0390*/  LDC R12, c[0x0][0x144] ;  /* 0x00005100ff0c7b82 */ /* 0x000ea20000000800 */
[----:B------:R-:W-:Y:S01]  /*03a0*/  NOP ;  /* 0x0000000000007918 */ /* 0x000fe20000000000 */
[----:B------:R-:W-:Y:S01]  /*03b0*/  IMAD.IADD R6, R0, 0x1, -R5 ;  /* 0x0000000100067824 */ /* 0x000fe200078e0a05 */
[----:B------:R-:W-:Y:S01]  /*03c0*/  LOP3.LUT R11, R11, 0x3ffffffc, RZ, 0xc0, !PT ;  /* 0x3ffffffc0b0b7812 */ /* 0x000fe200078ec0ff */
[----:B------:R-:W-:Y:S01]  /*03d0*/  NOP ;  /* 0x0000000000007918 */ /* 0x000fe20000000000 */
[----:B------:R-:W-:-:S02]  /*03e0*/  ISETP.NE.AND P4, PT, R3, RZ, PT ;  /* 0x000000ff0300720c */ /* 0x000fc40003f85270 */
[----:B------:R-:W-:Y:S01]  /*03f0*/  SHF.R.S32.HI R5, RZ, 0x1f, R6 ;  /* 0x0000001fff057819 */ /* 0x000fe20000011406 */
[----:B------:R-:W-:Y:S01]  /*0400*/  IMAD.IADD R4, R4, 0x1, -R11 ;  /* 0x0000000104047824 */ /* 0x000fe200078e0a0b */
[----:B------:R-:W3:Y:S01]  /*0410*/  LDC R14, c[0x0][0x140] ;  /* 0x00005000ff0e7b82 */ /* 0x000ee20000000800 */
[----:B------:R-:W-:Y:S02]  /*0420*/  ISETP.GE.U32.AND P6, PT, R16, 0x2, PT ;  /* 0x000000021000780c */ /* 0x000fe40003fc6070 */
[----:B------:R-:W-:Y:S02]  /*0430*/  LEA.HI R5, R5, R6, RZ, 0x3 ;  /* 0x0000000605057211 */ /* 0x000fe400078f18ff */
[----:B-----5:R-:W-:Y:S02]  /*0440*/  ISETP.NE.OR P0, PT, R2, RZ, !P0 ;  /* 0x000000ff0200720c */ /* 0x020fe40004705670 */
[--C-:B------:R-:W-:Y:S01]  /*0450*/  SHF.R.S32.HI R2, RZ, 0x3, R5.reuse ;  /* 0x00000003ff027819 */ /* 0x100fe20000011405 */
[----:B------:R-:W5:Y:S01]  /*0460*/  LDC R13, c[0x0][0x148] ;  /* 0x00005200ff0d7b82 */ /* 0x000f620000000800 */
[----:B------:R-:W-:-:S02]  /*0470*/  SHF.R.S32.HI R5, RZ, 0x1f, R5 ;  /* 0x0000001fff057819 */ /* 0x000fc40000011405 */
[----:B0-----:R-:W-:Y:S02]  /*0480*/  I2FP.F32.U32 R10, UR8 ;  /* 0x00000008000a7c45 */ /* 0x001fe40008201000 */
[----:B------:R-:W-:-:S03]  /*0490*/  LEA.HI R5, R5, R2, RZ, 0x2 ;  /* 0x0000000205057211 */ /* 0x000fc600078f10ff */
[----:B------:R-:W-:Y:S01]  /*04a0*/  FMUL R10, R10, UR4 ;  /* 0x000000040a0a7c20 */ /* 0x000fe20008400000 */
[----:B------:R-:W-:Y:S01]  /*04b0*/  LOP3.LUT R5, R5, 0xfffffffc, RZ, 0xc0, !PT ;  /* 0xfffffffc05057812 */ /* 0x000fe200078ec0ff */
[----:B------:R-:W-:Y:S01]  /*04c0*/  VOTEU.ALL UP0, P0 ;  /* 0x00000000003f7886 */ /* 0x000fe20000000000 */
[----:B-1----:R-:W-:Y:S01]  /*04d0*/  I2FP.F32.U32 R11, R8 ;  /* 0x00000008000b7245 */ /* 0x002fe20000201000 */
[----:B------:R-:W-:Y:S01]  /*04e0*/  ULDC UR4, c[0x0][0x154] ;  /* 0x0000550000047ab9 */ /* 0x000fe20000000800 */
[----:B------:R-:W-:Y:S01]  /*04f0*/  VOTEU.ALL UP1, P0 ;  /* 0x00000000003f7886 */ /* 0x000fe20000020000 */
[----:B------:R-:W0:Y:S01]  /*0500*/  F2I.U32.TRUNC.NTZ R10, R10 ;  /* 0x0000000a000a7305 */ /* 0x000e22000020f000 */
[----:B------:R-:W-:Y:S01]  /*0510*/  IMAD.IADD R5, R2, 0x1, -R5 ;  /* 0x0000000102057824 */ /* 0x000fe200078e0a05 */
[----:B------:R-:W1:Y:S01]  /*0520*/  @!UP0 S2UR UR7, SR_CgaCtaId ;  /* 0x00000000000789c3 */ /* 0x000e620000008800 */
[----:B------:R-:W-:Y:S01]  /*0530*/  @!UP0 UMOV UR6, 0x400 ;  /* 0x0000040000068882 */ /* 0x000fe20000000000 */
[----:B---3--:R-:W-:Y:S01]  /*0540*/  ISETP.EQ.U32.AND P3, PT, R14, 0x1, PT ;  /* 0x000000010e00780c */ /* 0x008fe20003f62070 */
[----:B------:R-:W-:-:S05]  /*0550*/  IMAD R5, R4, 0x4, R5 ;  /* 0x0000000404057824 */ /* 0x000fca00078e0205 */
[----:B------:R-:W-:-:S04]  /*0560*/  LEA.HI R2, R5, R5, RZ, 0x1 ;  /* 0x0000000505027211 */ /* 0x000fc800078f08ff */
[----:B------:R-:W-:Y:S01]  /*0570*/  LOP3.LUT R4, R2, 0xfffffffe, RZ, 0xc0, !PT ;  /* 0xfffffffe02047812 */ /* 0x000fe200078ec0ff */
[----:B0-----:R-:W-:Y:S02]  /*0580*/  IMAD.MOV R15, RZ, RZ, -R10 ;  /* 0x000000ffff0f7224 */ /* 0x001fe400078e0a0a */
[----:B------:R-:W-:Y:S01]  /*0590*/  FMUL R10, R11, UR4 ;  /* 0x000000040b0a7c20 */ /* 0x000fe20008400000 */
[----:B------:R-:W-:Y:S01]  /*05a0*/  SHF.R.S32.HI R2, RZ, 0x1f, R7 ;  /* 0x0000001fff027819 */ /* 0x000fe20000011407 */
[----:B------:R-:W-:Y:S01]  /*05b0*/  UMOV UR4, 0x20 ;  /* 0x0000002000047882 */ /* 0x000fe20000000000 */
[----:B--2---:R-:W-:Y:S01]  /*05c0*/  IMAD R12, R12, R15, UR8 ;  /* 0x000000080c0c7e24 */ /* 0x004fe2000f8e020f */
[----:B------:R-:W-:-:S04]  /*05d0*/  @!UP0 UIADD3 UR4, -UR4, 0x100000, URZ ;  /* 0x0010000004048890 */ /* 0x000fc8000fffe13f */
[----:B------:R-:W-:Y:S02]  /*05e0*/  @!UP0 USHF.L.U32 UR5, UR4, 0xb, URZ ;  /* 0x0000000b04058899 */ /* 0x000fe4000800063f */
[----:B------:R-:W-:Y:S01]  /*05f0*/  @!UP0 USHF.L.U32 UR4, UR4, 0x1, URZ ;  /* 0x0000000104048899 */ /* 0x000fe2000800063f */
[C---:B------:R-:W-:Y:S01]  /*0600*/  IMAD.IADD R11, R5.reuse, 0x1, -R4 ;  /* 0x00000001050b7824 */ /* 0x040fe200078e0a04 */
[----:B------:R-:W0:Y:S01]  /*0610*/  F2I.U32.TRUNC.NTZ R10, R10 ;  /* 0x0000000a000a7305 */ /* 0x000e22000020f000 */
[----:B------:R-:W-:Y:S01]  /*0620*/  LEA.HI R2, R2, R7, RZ, 0x2 ;  /* 0x0000000702027211 */ /* 0x000fe200078f10ff */
[----:B------:R-:W-:Y:S02]  /*0630*/  IMAD.SHL.U32 R4, R5, 0x4, RZ ;  /* 0x0000000405047824 */ /* 0x000fe400078e00ff */
[----:B------:R-:W-:Y:S01]  /*0640*/  ISETP.NE.AND P2, PT, R11, R12, PT ;  /* 0x0000000c0b00720c */ /* 0x000fe20003f45270 */
[----:B-1----:R-:W-:Y:S01]  /*0650*/  @!UP0 ULEA UR6, UR7, UR6, 0x18 ;  /* 0x0000000607068291 */ /* 0x002fe2000f8ec03f */
[----:B------:R-:W-:Y:S01]  /*0660*/  LOP3.LUT R2, R2, 0xfffffffc, RZ, 0xc0, !PT ;  /* 0xfffffffc02027812 */ /* 0x000fe200078ec0ff */
[----:B------:R-:W-:Y:S01]  /*0670*/  VOTEU.ALL UP0, P0 ;  /* 0x00000000003f7886 */ /* 0x000fe20000000000 */
[----:B------:R-:W-:-:S02]  /*0680*/  LOP3.LUT R5, R5, 0xc, R4, 0x78, !PT ;  /* 0x0000000c05057812 */ /* 0x000fc400078e7804 */
[----:B------:R-:W-:Y:S01]  /*0690*/  LOP3.LUT P0, RZ, R6, 0x7, RZ, 0xc0, !PT ;  /* 0x0000000706ff7812 */ /* 0x000fe2000780c0ff */
[----:B------:R-:W-:Y:S02]  /*06a0*/  IMAD.IADD R7, R7, 0x1, -R2 ;  /* 0x0000000107077824 */ /* 0x000fe400078e0a02 */
[----:B------:R-:W-:Y:S01]  /*06b0*/  IMAD.MOV.U32 R6, RZ, RZ, 0x1 ;  /* 0x00000001ff067424 */ /* 0x000fe200078e00ff */
[----:B------:R-:W-:Y:S01]  /*06c0*/  ISETP.LT.U32.AND P0, PT, R5, 0x2, !P0 ;  /* 0x000000020500780c */ /* 0x000fe20004701070 */
[----:B0-----:R-:W-:Y:S01]  /*06d0*/  IMAD.MOV R20, RZ, RZ, -R10 ;  /* 0x000000ffff147224 */ /* 0x001fe200078e0a0a */
[----:B------:R-:W-:Y:S01]  /*06e0*/  ISETP.NE.AND P1, PT, R7, 0x3, PT ;  /* 0x000000030700780c */ /* 0x000fe20003f25270 */
[----:B------:R-:W0:Y:S02]  /*06f0*/  FENCE.VIEW.ASYNC.S ;  /* 0x00000000000073c6 */ /* 0x000e240000000000 */
[----:B0-----:R0:W1:Y:S01]  /*0700*/  @!UP0 SYNCS.EXCH.64 URZ, [UR6+0x60], UR4 ;  /* 0x00006004063f85b2 */ /* 0x0010620008000100 */
[----:B------:R-:W-:Y:S01]  /*0710*/  @P2 LEA.HI R2, R5, R5, RZ, 0x1 ;  /* 0x0000000505022211 */ /* 0x000fe200078f08ff */
[----:B-----5:R-:W-:Y:S01]  /*0720*/  IMAD R11, R13, R20, R8 ;  /* 0x000000140d0b7224 */ /* 0x020fe200078e0208 */
[----:B------:R-:W-:-:S02]  /*0730*/  ISETP.EQ.OR P1, PT, R7, RZ, !P1 ;  /* 0x000000ff0700720c */ /* 0x000fc40004f22670 */
[----:B------:R-:W-:Y:S02]  /*0740*/  @P2 SHF.R.S32.HI R2, RZ, 0x1, R2 ;  /* 0x00000001ff022819 */ /* 0x000fe40000011402 */
[----:B------:R-:W-:Y:S02]  /*0750*/  ISETP.EQ.AND P1, PT, R3, RZ, P1 ;  /* 0x000000ff0300720c */ /* 0x000fe40000f22270 */
[----:B------:R-:W-:Y:S02]  /*0760*/  @P2 ISETP.NE.AND P5, PT, R2, R11, PT ;  /* 0x0000000b0200220c */ /* 0x000fe40003fa5270 */
[----:B------:R-:W-:Y:S02]  /*0770*/  SEL R3, RZ, 0x1, !P0 ;  /* 0x00000001ff037807 */ /* 0x000fe40004000000 */
[----:B------:R-:W-:Y:S02]  /*0780*/  @P2 SEL R6, RZ, 0x1, P5 ;  /* 0x00000001ff062807 */ /* 0x000fe40002800000 */
[----:B------:R-:W-:Y:S01]  /*0790*/  SEL R4, RZ, 0x1, !P1 ;  /* 0x00000001ff047807 */ /* 0x000fe20004800000 */
[----:B------:R0:W2:Y:S01]  /*07a0*/  @!UP1 SYNCS.EXCH.64 URZ, [UR6+0x68], UR4 ;  /* 0x00006804063f95b2 */ /* 0x0000a20008000100 */
[----:B------:R-:W-:Y:S01]  /*07b0*/  LOP3.LUT R6, R6, R3, RZ, 0xc0, !PT ;  /* 0x0000000306067212 */ /* 0x000fe200078ec0ff */
[----:B------:R-:W-:Y:S01]  /*07c0*/  NOP ;  /* 0x0000000000007918 */ /* 0x000fe20000000000 */
[----:B------:R-:W-:Y:S01]  /*07d0*/  SEL R4, R4, 0x2, P6 ;  /* 0x0000000204047807 */ /* 0x000fe20003000000 */
[----:B------:R-:W-:Y:S06]  /*07e0*/  @!P3 BRA `(.L_x_3) ;  /* 0x000000000008b947 */ /* 0x000fec0003800000 */
[----:B-12-4-:R-:W-:Y:S01]  /*07f0*/  UCGABAR_ARV ;  /* 0x00000000000079c7 */ /* 0x016fe20008000000 */
[----:B------:R-:W-:Y:S05]  /*0800*/  BRA `(.L_x_4) ;  /* 0x0000000000047947 */ /* 0x000fea0003800000 */
.L_x_3:
[----:B-12-4-:R-:W-:Y:S01]  /*0810*/  NOP ;  /* 0x0000000000007918 */ /* 0x016fe20000000000 */
.L_x_4:
[----:B------:R-:W1:Y:S01]  /*0820*/  LDC R2, c[0x0][0x65c] ;  /* 0x00019700ff027b82 */ /* 0x000e620000000800 */
[----:B------:R-:W-:Y:S01]  /*0830*/  IMAD.MOV.U32 R3, RZ, RZ, RZ ;  /* 0x000000ffff037224 */ /* 0x000fe200078e00ff */
[----:B-1----:R-:W-:Y:S01]  /*0840*/  ISETP.NE.AND P2, PT, R2, 0x1, PT ;  /* 0x000000010200780c */ /* 0x002fe20003f45270 */
[----:B------:R-:W-:-:S12]  /*0850*/  IMAD.U32 R2, RZ, RZ, UR8 ;  /* 0x00000008ff027e24 */ /* 0x000fd8000f8e00ff */
[----:B------:R-:W1:Y:S01]  /*0860*/  @P2 LDC R15, c[0x0][0x10] ;  /* 0x00000400ff0f2b82 */ /* 0x000e620000000800 */
[----:B------:R-:W-:Y:S02]  /*0870*/  @P2 IMAD.MOV.U32 R9, RZ, RZ, RZ ;  /* 0x000000ffff092224 */ /* 0x000fe400078e00ff */
[----:B------:R-:W-:-:S05]  /*0880*/  @P2 IMAD.MOV.U32 R17, RZ, RZ, RZ ;  /* 0x000000ffff112224 */ /* 0x000fca00078e00ff */
[----:B------:R-:W2:Y:S01]  /*0890*/  @!P2 LDC R11, c[0x0][0xc] ;  /* 0x00000300ff0bab82 */ /* 0x000ea20000000800 */
[----:B-1----:R-:W-:-:S04]  /*08a0*/  @P2 IMAD.WIDE.U32 R14, R15, UR8, R8 ;  /* 0x000000080f0e2c25 */ /* 0x002fc8000f8e0008 */
[----:B--2---:R-:W-:-:S04]  /*08b0*/  @!P2 IMAD.WIDE.U32 R10, R8, R11, R2 ;  /* 0x0000000b080aa225 */ /* 0x004fc800078e0002 */
[----:B------:R-:W-:Y:S02]  /*08c0*/  @P2 IMAD.MOV.U32 R2, RZ, RZ, R14 ;  /* 0x000000ffff022224 */ /* 0x000fe400078e000e */
[----:B------:R-:W-:Y:S02]  /*08d0*/  @P2 IMAD.IADD R3, R15, 0x1, R17 ;  /* 0x000000010f032824 */ /* 0x000fe400078e0211 */
[----:B------:R-:W-:Y:S02]  /*08e0*/  @!P2 IMAD.MOV.U32 R2, RZ, RZ, R10 ;  /* 0x000000ffff02a224 */ /* 0x000fe400078e000a */
[----:B------:R-:W-:Y:S01]  /*08f0*/  @!P2 IMAD.MOV.U32 R3, RZ, RZ, R11 ;  /* 0x000000ffff03a224 */ /* 0x000fe200078e000b */
[----:B------:R-:W-:Y:S06]  /*0900*/  @!P3 BRA `(.L_x_5) ;  /* 0x00000000000cb947 */ /* 0x000fec0003800000 */
[----:B------:R-:W-:Y:S01]  /*0910*/  UCGABAR_WAIT ;  /* 0x0000000000007dc7 */ /* 0x000fe20008000000 */
[----:B------:R-:W-:Y:S01]  /*0920*/  CCTL.IVALL ;  /* 0x00000000ff00798f */ /* 0x000fe20002000000 */
[----:B------:R-:W-:Y:S05]  /*0930*/  BRA `(.L_x_6) ;  /* 0x0000000000047947 */ /* 0x000fea0003800000 */
.L_x_5:
[----:B------:R-:W-:Y:S06]  /*0940*/  BAR.SYNC.DEFER_BLOCKING 0x0 ;  /* 0x0000000000007b1d */ /* 0x000fec0000010000 */
.L_x_6:
[----:B------:R-:W-:Y:S05]  /*0950*/  @!P4 BRA `(.L_x_7) ;  /* 0x000000740040c947 */ /* 0x000fea0003800000 */
[----:B------:R-:W-:-:S13]  /*0960*/  ISETP.GT.U32.AND P0, PT, R16, 0x1, PT ;  /* 0x000000011000780c */ /* 0x000fda0003f04070 */
[----:B0-----:R-:W-:Y:S05]  /*0970*/  @P0 EXIT ;  /* 0x000000000000094d */ /* 0x001fea0003800000 */
[----:B------:R-:W-:Y:S01]  /*0980*/  ULDC.64 UR4, c[0x0][0x650] ;  /* 0x0001940000047ab9 */ /* 0x000fe20000000a00 */
[----:B------:R-:W-:Y:S01]  /*0990*/  PRMT R14, RZ, 0x7610, R14 ;  /* 0x00007610ff0e7816 */ /* 0x000fe2000000000e */
[----:B------:R-:W-:Y:S01]  /*09a0*/  IMAD.MOV.U32 R10, RZ, RZ, -0x1 ;  /* 0xffffffffff0a7424 */ /* 0x000fe200078e00ff */
[----:B------:R-:W-:Y:S01]  /*09b0*/  ISETP.GE.U32.AND P0, PT, R2, UR4, PT ;  /* 0x0000000402007c0c */ /* 0x000fe2000bf06070 */
[----:B------:R-:W-:Y:S02]  /*09c0*/  IMAD.MOV.U32 R11, RZ, RZ, -0x1 ;  /* 0xffffffffff0b7424 */ /* 0x000fe400078e00ff */
[----:B------:R-:W-:Y:S01]  /*09d0*/  IMAD.MOV.U32 R7, RZ, RZ, -0x1 ;  /* 0xffffffffff077424 */ /* 0x000fe200078e00ff */
[----:B------:R-:W-:-:S13]  /*09e0*/  ISETP.GE.U32.AND.EX P0, PT, R3, UR5, PT, P0 ;  /* 0x0000000503007c0c */ /* 0x000fda000bf06100 */
[----:B------:R-:W-:Y:S05]  /*09f0*/  @P0 BRA `(.L_x_8) ;  /* 0x0000000400280947 */ /* 0x000fea0003800000 */
[----:B------:R-:W0:Y:S01]  /*0a00*/  LDC.64 R22, c[0x0][0x628] ;  /* 0x00018a00ff167b82 */ /* 0x000e220000000a00 */
[----:B------:R-:W-:Y:S02]  /*0a10*/  IMAD.MOV.U32 R10, RZ, RZ, R2 ;  /* 0x000000ffff0a7224 */ /* 0x000fe400078e0002 */
[----:B------:R-:W-:-:S05]  /*0a20*/  IMAD.MOV.U32 R11, RZ, RZ, R3 ;  /* 0x000000ffff0b7224 */ /* 0x000fca00078e0003 */
[----:B------:R-:W1:Y:S08]  /*0a30*/  LDC R18, c[0x0][0x630] ;  /* 0x00018c00ff127b82 */ /* 0x000e700000000800 */
[----:B------:R-:W2:Y:S01]  /*0a40*/  LDC.64 R24, c[0x0][0x620] ;  /* 0x00018800ff187b82 */ /* 0x000ea20000000a00 */
[----:B0-----:R-:W-:-:S04]  /*0a50*/  ISETP.NE.U32.AND P0, PT, R22, RZ, PT ;  /* 0x000000ff1600720c */ /* 0x001fc80003f05070 */
[----:B------:R-:W-:-:S13]  /*0a60*/  ISETP.NE.AND.EX P0, PT, R23, RZ, PT, P0 ;  /* 0x000000ff1700720c */ /* 0x000fda0003f05300 */
[----:B-12---:R-:W-:Y:S05]  /*0a70*/  @!P0 BRA `(.L_x_9) ;  /* 0x0000000000288947 */ /* 0x006fea0003800000 */
[----:B------:R-:W0:Y:S02]  /*0a80*/  LDC R7, c[0x0][0x634] ;  /* 0x00018d00ff077b82 */ /* 0x000e240000000800 */
[----:B0-----:R-:W-:-:S05]  /*0a90*/  IADD3 R7, P0, R2, R7, RZ ;  /* 0x0000000702077210 */ /* 0x001fca0007f1e0ff */
[----:B------:R-:W-:-:S04]  /*0aa0*/  IMAD.X R19, RZ, RZ, R3, P0 ;  /* 0x000000ffff137224 */ /* 0x000fc800000e0603 */
[----:B------:R-:W-:-:S04]  /*0ab0*/  IMAD.WIDE.U32 R10, R19, R22, RZ ;  /* 0x00000016130a7225 */ /* 0x000fc800078e00ff */
[----:B------:R-:W-:-:S04]  /*0ac0*/  IMAD.WIDE.U32 R14, P0, R7, R23, R10 ;  /* 0x00000017070e7225 */ /* 0x000fc8000780000a */
[----:B------:R-:W-:-:S04]  /*0ad0*/  IMAD.WIDE.U32 R10, R7, R22, RZ ;  /* 0x00000016070a7225 */ /* 0x000fc800078e00ff */
[----:B------:R-:W-:Y:S01]  /*0ae0*/  IMAD.X R17, RZ, RZ, RZ, P0 ;  /* 0x000000ffff117224 */ /* 0x000fe200000e06ff */
[----:B------:R-:W-:Y:S01]  /*0af0*/  IADD3 RZ, P0, R11, R14, RZ ;  /* 0x0000000e0bff7210 */ /* 0x000fe20007f1e0ff */
[----:B------:R-:W-:-:S04]  /*0b00*/  IMAD.MOV.U32 R16, RZ, RZ, R15 ;  /* 0x000000ffff107224 */ /* 0x000fc800078e000f */
[----:B------:R-:W-:-:S08]  /*0b10*/  IMAD.WIDE.U32.X R10, R19, R23, R16, P0 ;  /* 0x00000017130a7225 */ /* 0x000fd000000e0410 */
.L_x_9:
[----:B------:R-:W0:Y:S01]  /*0b20*/  LDC.64 R26, c[0x0][0x640] ;  /* 0x00019000ff1a7b82 */ /* 0x000e220000000a00 */
[--C-:B------:R-:W-:Y:S01]  /*0b30*/  SHF.R.U64 R28, R10, R18, R11.reuse ;  /* 0x000000120a1c7219 */ /* 0x100fe2000000120b */
[----:B------:R-:W-:Y:S01]  /*0b40*/  IMAD R29, R13, R20, R8 ;  /* 0x000000140d1d7224 */ /* 0x000fe200078e0208 */
[----:B------:R-:W-:Y:S01]  /*0b50*/  SHF.R.U32.HI R7, RZ, R18, R11 ;  /* 0x00000012ff077219 */ /* 0x000fe2000001160b */
[----:B------:R-:W-:Y:S01]  /*0b60*/  IMAD.MOV.U32 R23, RZ, RZ, 0x1 ;  /* 0x00000001ff177424 */ /* 0x000fe200078e00ff */
[----:B------:R-:W-:-:S03]  /*0b70*/  IADD3 R9, P0, RZ, -R28, RZ ;  /* 0x8000001cff097210 */ /* 0x000fc60007f1e0ff */
[----:B------:R-:W1:Y:S02]  /*0b80*/  LDC R16, c[0x0][0x618] ;  /* 0x00018600ff107b82 */ /* 0x000e640000000800 */
[----:B------:R-:W-:Y:S02]  /*0b90*/  IMAD.X R7, RZ, RZ, ~R7, P0 ;  /* 0x000000ffff077224 */ /* 0x000fe400000e0e07 */
[----:B------:R-:W-:-:S04]  /*0ba0*/  IMAD.WIDE.U32 R10, R9, R24, R2 ;  /* 0x00000018090a7225 */ /* 0x000fc800078e0002 */
[----:B------:R-:W2:Y:S01]  /*0bb0*/  LDC R15, c[0x0][0x608] ;  /* 0x00018200ff0f7b82 */ /* 0x000ea20000000800 */
[----:B------:R-:W-:-:S04]  /*0bc0*/  IMAD R14, R7, R24, RZ ;  /* 0x00000018070e7224 */ /* 0x000fc800078e02ff */
[----:B------:R-:W-:-:S03]  /*0bd0*/  IMAD R7, R9, R25, R14 ;  /* 0x0000001909077224 */ /* 0x000fc600078e020e */
[----:B------:R-:W3:Y:S01]  /*0be0*/  LDC R22, c[0x0][0x658] ;  /* 0x00019600ff167b82 */ /* 0x000ee20000000800 */
[----:B------:R-:W-:Y:S01]  /*0bf0*/  IMAD.IADD R7, R11, 0x1, R7 ;  /* 0x000000010b077824 */ /* 0x000fe200078e0207 */
[----:B0-----:R-:W-:-:S04]  /*0c00*/  ISETP.NE.U32.AND P0, PT, R26, RZ, PT ;  /* 0x000000ff1a00720c */ /* 0x001fc80003f05070 */
[----:B------:R-:W-:Y:S02]  /*0c10*/  ISETP.NE.AND.EX P0, PT, R27, RZ, PT, P0 ;  /* 0x000000ff1b00720c */ /* 0x000fe40003f05300 */
[----:B------:R-:W0:Y:S01]  /*0c20*/  LDC R18, c[0x0][0x600] ;  /* 0x00018000ff127b82 */ /* 0x000e220000000800 */
[-CC-:B-1----:R-:W-:Y:S02]  /*0c30*/  SHF.R.U64 R19, R10, R16.reuse, R7.reuse ;  /* 0x000000100a137219 */ /* 0x182fe40000001207 */
[----:B------:R-:W-:Y:S01]  /*0c40*/  SHF.R.U32.HI R10, RZ, R16, R7 ;  /* 0x00000010ff0a7219 */ /* 0x000fe20000011607 */
[----:B------:R-:W-:-:S04]  /*0c50*/  IMAD.MOV.U32 R7, RZ, RZ, -0x1 ;  /* 0xffffffffff077424 */ /* 0x000fc800078e00ff */
[----:B------:R-:W1:Y:S01]  /*0c60*/  LDC R21, c[0x0][0x648] ;  /* 0x00019200ff157b82 */ /* 0x000e620000000800 */
[-CC-:B--2---:R-:W-:Y:S02]  /*0c70*/  SHF.R.U64 R16, R19, R15.reuse, R10.reuse ;  /* 0x0000000f13107219 */ /* 0x184fe4000000120a */
[----:B------:R-:W-:-:S05]  /*0c80*/  SHF.R.U32.HI R9, RZ, R15, R10 ;  /* 0x0000000fff097219 */ /* 0x000fca000001160a */
[----:B------:R-:W2:Y:S01]  /*0c90*/  LDC R24, c[0x0][0x638] ;  /* 0x00018e00ff187b82 */ /* 0x000ea20000000800 */
[-CC-:B---3--:R-:W-:Y:S02]  /*0ca0*/  SHF.R.U64 R20, R16, R22.reuse, R9.reuse ;  /* 0x0000001610147219 */ /* 0x188fe40000001209 */
[-C--:B------:R-:W-:Y:S02]  /*0cb0*/  SHF.L.U32 R7, R7, R22.reuse, RZ ;  /* 0x0000001607077219 */ /* 0x080fe400000006ff */
[----:B------:R-:W-:Y:S01]  /*0cc0*/  SHF.R.U32.HI R9, RZ, R22, R9 ;  /* 0x00000016ff097219 */ /* 0x000fe20000011609 */
[----:B------:R-:W-:Y:S01]  /*0cd0*/  IMAD.MOV.U32 R8, RZ, RZ, R20 ;  /* 0x000000ffff087224 */ /* 0x000fe200078e0014 */
[----:B------:R-:W-:Y:S01]  /*0ce0*/  LOP3.LUT R13, RZ, R7, RZ, 0x33, !PT ;  /* 0x00000007ff0d7212 */ /* 0x000fe200078e33ff */
[----:B------:R-:W3:Y:S01]  /*0cf0*/  LDC R25, c[0x0][0x610] ;  /* 0x00018400ff197b82 */ /* 0x000ee20000000800 */
[----:B------:R-:W-:Y:S05]  /*0d00*/  @!P0 BRA `(.L_x_10) ;  /* 0x0000000000288947 */ /* 0x000fea0003800000 */
[----:B------:R-:W4:Y:S02]  /*0d10*/  LDC R7, c[0x0][0x64c] ;  /* 0x00019300ff077b82 */ /* 0x000f240000000800 */
[----:B----4-:R-:W-:-:S05]  /*0d20*/  IADD3 R7, P0, R20, R7, RZ ;  /* 0x0000000714077210 */ /* 0x010fca0007f1e0ff */
        /* <DEDUP_REMOVED lines=8> */
.L_x_10:
[----:B-1----:R-:W-:Y:S01]  /*0db0*/  SHF.R.U64 R9, R8, R21, R9 ;  /* 0x0000001508097219 */ /* 0x002fe20000001209 */
[----:B0-----:R-:W-:Y:S01]  /*0dc0*/  VIADD R10, R18, 0xffffffff ;  /* 0xffffffff120a7836 */ /* 0x001fe20000000000 */
[----:B------:R-:W-:Y:S01]  /*0dd0*/  SHF.L.U32 R7, R23, R22, RZ ;  /* 0x0000001617077219 */ /* 0x000fe200000006ff */
[----:B------:R-:W-:Y:S01]  /*0de0*/  IMAD.MOV.U32 R14, RZ, RZ, 0x1 ;  /* 0x00000001ff0e7424 */ /* 0x000fe200078e00ff */
[----:B------:R-:W-:Y:S01]  /*0df0*/  LOP3.LUT R8, R16, R13, RZ, 0xc0, !PT ;  /* 0x0000000d10087212 */ /* 0x000fe200078ec0ff */
[----:B------:R-:W-:Y:S01]  /*0e00*/  IMAD.MOV R11, RZ, RZ, -R9 ;  /* 0x000000ffff0b7224 */ /* 0x000fe200078e0a09 */
[----:B------:R-:W-:Y:S02]  /*0e10*/  SEL R12, R12, R29, !P2 ;  /* 0x0000001d0c0c7207 */ /* 0x000fe40005000000 */
[----:B------:R-:W-:Y:S01]  /*0e20*/  LOP3.LUT R10, R19, R10, RZ, 0xc0, !PT ;  /* 0x0000000a130a7212 */ /* 0x000fe200078ec0ff */
[----:B------:R-:W-:Y:S02]  /*0e30*/  IMAD R9, R7, R9, R8 ;  /* 0x0000000907097224 */ /* 0x000fe400078e0208 */
[----:B--2---:R-:W-:-:S02]  /*0e40*/  IMAD R7, R11, R24, R20 ;  /* 0x000000180b077224 */ /* 0x004fc400078e0214 */
[----:B---3--:R-:W-:Y:S02]  /*0e50*/  IMAD R12, R9, R25, R12 ;  /* 0x00000019090c7224 */ /* 0x008fe400078e020c */
[----:B------:R-:W-:-:S05]  /*0e60*/  IMAD R7, R7, R18, R10 ;  /* 0x0000001207077224 */ /* 0x000fca00078e020a */
[----:B------:R-:W-:Y:S02]  /*0e70*/  SEL R11, R7, R12, !P2 ;  /* 0x0000000c070b7207 */ /* 0x000fe40005000000 */
[----:B------:R-:W-:Y:S01]  /*0e80*/  SEL R10, R12, R7, !P2 ;  /* 0x000000070c0a7207 */ /* 0x000fe20005000000 */
[----:B------:R-:W-:-:S07]  /*0e90*/  IMAD.MOV.U32 R7, RZ, RZ, R28 ;  /* 0x000000ffff077224 */ /* 0x000fce00078e001c */
.L_x_8:
[----:B------:R-:W-:-:S08]  /*0ea0*/  NOP ;  /* 0x0000000000007918 */ /* 0x000fd00000000000 */
[----:B------:R-:W0:Y:S02]  /*0eb0*/  USETMAXREG.TRY_ALLOC.CTAPOOL UP0, 0xe8 ;  /* 0x000000e8000079c8 */ /* 0x000e240008000600 */
[----:B0-----:R-:W-:-:S13]  /*0ec0*/  PLOP3.LUT P0, PT, PT, PT, UP0, 0x80, 0x0 ;  /* 0x000000000000781c */ /* 0x001fda0003f0f008 */
[----:B------:R-:W-:Y:S05]  /*0ed0*/  @!P0 BRA `(.L_x_8) ;  /* 0xfffffffc00f08947 */ /* 0x000fea000383ffff */
[----:B------:R-:W-:Y:S01]  /*0ee0*/  ULDC.64 UR4, c[0x0][0x598] ;  /* 0x0001660000047ab9 */ /* 0x000fe20000000a00 */
[----:B------:R-:W-:Y:S01]  /*0ef0*/  ULDC.64 UR16, c[0x0][0x208] ;  /* 0x0000820000107ab9 */ /* 0x000fe20000000a00 */
[----:B------:R-:W-:-:S04]  /*0f00*/  ISETP.NE.U32.AND P0, PT, RZ, UR4, PT ;  /* 0x00000004ff007c0c */ /* 0x000fc8000bf05070 */
[----:B------:R-:W-:-:S13]  /*0f10*/  ISETP.NE.AND.EX P0, PT, RZ, UR5, PT, P0 ;  /* 0x00000005ff007c0c */ /* 0x000fda000bf05300 */
[----:B------:R-:W-:Y:S05]  /*0f20*/  @!P0 BRA `(.L_x_11) ;  /* 0x00000000001c8947 */ /* 0x000fea0003800000 */
[----:B------:R-:W0:Y:S02]  /*0f30*/  LDC.64 R8, c[0x0][0x598] ;  /* 0x00016600ff087b82 */ /* 0x000e240000000a00 */
[----:B0-----:R-:W2:Y:S02]  /*0f40*/  LDG.E.64 R8, desc[UR16][R8.64] ;  /* 0x0000001008087981 */ /* 0x001ea4000c1e1b00 */
[----:B--2---:R-:W-:-:S04]  /*0f50*/  ISETP.NE.U32.AND P0, PT, R8, RZ, PT ;  /* 0x000000ff0800720c */ /* 0x004fc80003f05070 */
[----:B------:R-:W-:-:S13]  /*0f60*/  ISETP.NE.AND.EX P0, PT, R9, RZ, PT, P0 ;  /* 0x000000ff0900720c */ /* 0x000fda0003f05300 */
[----:B------:R-:W-:Y:S05]  /*0f70*/  @!P0 BRA `(.L_x_11) ;  /* 0x0000000000088947 */ /* 0x000fea0003800000 */
[----:B------:R0:W5:Y:S01]  /*0f80*/  LD.E R8, desc[UR16][R8.64] ;  /* 0x0000001008087980 */ /* 0x000162000c101900 */
[----:B------:R-:W-:Y:S05]  /*0f90*/  BRA `(.L_x_12) ;  /* 0x0000000000207947 */ /* 0x000fea0003800000 */
.L_x_11:
[----:B------:R-:W-:Y:S02]  /*0fa0*/  ULDC.64 UR4, c[0x0][0x588] ;  /* 0x0001620000047ab9 */ /* 0x000fe40000000a00 */
[----:B------:R-:W-:-:S04]  /*0fb0*/  ISETP.NE.U32.AND P0, PT, RZ, UR4, PT ;  /* 0x00000004ff007c0c */ /* 0x000fc8000bf05070 */
[----:B------:R-:W-:-:S13]  /*0fc0*/  ISETP.NE.AND.EX P0, PT, RZ, UR5, PT, P0 ;  /* 0x00000005ff007c0c */ /* 0x000fda000bf05300 */
[----:B------:R-:W-:Y:S05]  /*0fd0*/  @!P0 BRA `(.L_x_13) ;  /* 0x00000000000c8947 */ /* 0x000fea0003800000 */
[----:B------:R-:W0:Y:S02]  /*0fe0*/  LDC.64 R8, c[0x0][0x588] ;  /* 0x00016200ff087b82 */ /* 0x000e240000000a00 */
[----:B0-----:R1:W5:Y:S01]  /*0ff0*/  LDG.E R8, desc[UR16][R8.64] ;  /* 0x0000001008087981 */ /* 0x001362000c1e1900 */
[----:B------:R-:W-:Y:S05]  /*1000*/  BRA `(.L_x_12) ;  /* 0x0000000000047947 */ /* 0x000fea0003800000 */
.L_x_13:
[----:B------:R-:W2:Y:S02]  /*1010*/  LDC R8, c[0x0][0x580] ;  /* 0x00016000ff087b82 */ /* 0x000ea40000000800 */
.L_x_12:
[----:B------:R-:W-:Y:S02]  /*1020*/  ULDC.64 UR4, c[0x0][0x5a0] ;  /* 0x0001680000047ab9 */ /* 0x000fe40000000a00 */
[----:B------:R-:W-:-:S04]  /*1030*/  ISETP.NE.U32.AND P0, PT, RZ, UR4, PT ;  /* 0x00000004ff007c0c */ /* 0x000fc8000bf05070 */
[----:B------:R-:W-:-:S13]  /*1040*/  ISETP.NE.AND.EX P0, PT, RZ, UR5, PT, P0 ;  /* 0x00000005ff007c0c */ /* 0x000fda000bf05300 */
[----:B------:R-:W-:Y:S05]  /*1050*/  @!P0 BRA `(.L_x_14) ;  /* 0x00000000001c8947 */ /* 0x000fea0003800000 */
[----:B------:R-:W3:Y:S02]  /*1060*/  LDC.64 R12, c[0x0][0x5a0] ;  /* 0x00016800ff0c7b82 */ /* 0x000ee40000000a00 */
[----:B---3--:R-:W3:Y:S02]  /*1070*/  LDG.E.64 R12, desc[UR16][R12.64] ;  /* 0x000000100c0c7981 */ /* 0x008ee4000c1e1b00 */
[----:B---3--:R-:W-:-:S04]  /*1080*/  ISETP.NE.U32.AND P0, PT, R12, RZ, PT ;  /* 0x000000ff0c00720c */ /* 0x008fc80003f05070 */
[----:B------:R-:W-:-:S13]  /*1090*/  ISETP.NE.AND.EX P0, PT, R13, RZ, PT, P0 ;  /* 0x000000ff0d00720c */ /* 0x000fda0003f05300 */
[----:B------:R-:W-:Y:S05]  /*10a0*/  @!P0 BRA `(.L_x_14) ;  /* 0x0000000000088947 */ /* 0x000fea0003800000 */
[----:B01----:R0:W5:Y:S01]  /*10b0*/  LD.E R9, desc[UR16][R12.64] ;  /* 0x000000100c097980 */ /* 0x003162000c101900 */
[----:B------:R-:W-:Y:S05]  /*10c0*/  BRA `(.L_x_15) ;  /* 0x0000000000207947 */ /* 0x000fea0003800000 */
.L_x_14:
[----:B------:R-:W-:Y:S02]  /*10d0*/  ULDC.64 UR4, c[0x0][0x590] ;  /* 0x0001640000047ab9 */ /* 0x000fe40000000a00 */
[----:B------:R-:W-:-:S04]  /*10e0*/  ISETP.NE.U32.AND P0, PT, RZ, UR4, PT ;  /* 0x00000004ff007c0c */ /* 0x000fc8000bf05070 */
[----:B------:R-:W-:-:S13]  /*10f0*/  ISETP.NE.AND.EX P0, PT, RZ, UR5, PT, P0 ;  /* 0x00000005ff007c0c */ /* 0x000fda000bf05300 */
[----:B------:R-:W-:Y:S05]  /*1100*/  @!P0 BRA `(.L_x_16) ;  /* 0x00000000000c8947 */ /* 0x000fea0003800000 */
[----:B------:R-:W0:Y:S02]  /*1110*/  LDC.64 R12, c[0x0][0x590] ;  /* 0x00016400ff0c7b82 */ /* 0x000e240000000a00 */
[----:B01----:R1:W5:Y:S01]  /*1120*/  LDG.E R9, desc[UR16][R12.64] ;  /* 0x000000100c097981 */ /* 0x003362000c1e1900 */
[----:B------:R-:W-:Y:S05]  /*1130*/  BRA `(.L_x_15) ;  /* 0x0000000000047947 */ /* 0x000fea0003800000 */
.L_x_16:
[----:B01----:R-:W3:Y:S02]  /*1140*/  LDC R9, c[0x0][0x584] ;  /* 0x00016100ff097b82 */ /* 0x003ee40000000800 */
.L_x_15:
[----:B------:R-:W-:-:S13]  /*1150*/  LOP3.LUT P0, RZ, R14, 0xff, RZ, 0xc0, !PT ;  /* 0x000000ff0eff7812 */ /* 0x000fda000780c0ff */
[----:B------:R-:W-:Y:S05]  /*1160*/  @!P0 EXIT ;  /* 0x000000000000894d */ /* 0x000fea0003800000 */
[----:B------:R-:W-:Y:S01]  /*1170*/  ULDC UR4, c[0x0][0x28c] ;  /* 0x0000a30000047ab9 */ /* 0x000fe20000000800 */
[----:B------:R-:W-:Y:S01]  /*1180*/  LOP3.LUT R142, R4, 0x1, RZ, 0xfc, !PT ;  /* 0x00000001048e7812 */ /* 0x000fe200078efcff */
[----:B------:R-:W-:-:S04]  /*1190*/  UIADD3 UR4, UR4, 0x3f, URZ ;  /* 0x0000003f04047890 */ /* 0x000fc8000fffe03f */
[----:B------:R-:W-:-:S04]  /*11a0*/  USHF.R.S32.HI UR5, URZ, 0x1f, UR4 ;  /* 0x0000001f3f057899 */ /* 0x000fc80008011404 */
[----:B------:R-:W-:-:S03]  /*11b0*/  ULEA.HI UR5, UR5, UR4, URZ, 0x6 ;  /* 0x0000000405057291 */ /* 0x000fc6000f8f303f */
[----:B------:R-:W-:Y:S01]  /*11c0*/  UMOV UR4, URZ ;  /* 0x0000003f00047c82 */ /* 0x000fe20008000000 */
[----:B------:R-:W-:-:S03]  /*11d0*/  USHF.R.S32.HI UR9, URZ, 0x6, UR5 ;  /* 0x000000063f097899 */ /* 0x000fc60008011405 */
[----:B------:R-:W-:-:S09]  /*11e0*/  UMOV UR5, URZ ;  /* 0x0000003f00057c82 */ /* 0x000fd20008000000 */
.L_x_171:
[----:B01----:R-:W-:Y:S01]  /*11f0*/  LOP3.LUT R12, R0, 0x80, RZ, 0xc0, !PT ;  /* 0x00000080000c7812 */ /* 0x003fe200078ec0ff */
[----:B------:R-:W0:Y:S01]  /*1200*/  S2UR UR13, SR_CgaCtaId ;  /* 0x00000000000d79c3 */ /* 0x000e220000008800 */
[----:B------:R-:W-:Y:S01]  /*1210*/  UMOV UR12, 0x400 ;  /* 0x00000400000c7882 */ /* 0x000fe20000000000 */
[----:B------:R-:W-:Y:S01]  /*1220*/  UMOV UR6, URZ ;  /* 0x0000003f00067c82 */ /* 0x000fe20008000000 */
[----:B------:R-:W-:Y:S01]  /*1230*/  SHF.R.U32.HI R12, RZ, 0x7, R12 ;  /* 0x00000007ff0c7819 */ /* 0x000fe2000001160c */
[----:B------:R-:W-:Y:S01]  /*1240*/  UMOV UR7, URZ ;  /* 0x0000003f00077c82 */ /* 0x000fe20008000000 */
[----:B------:R-:W-:Y:S01]  /*1250*/  UMOV UR18, UR5 ;  /* 0x0000000500127c82 */ /* 0x000fe20008000000 */
[----:B------:R-:W-:Y:S02]  /*1260*/  CS2R R16, SRZ ;  /* 0x0000000000107805 */ /* 0x000fe4000001ff00 */
[----:B------:R-:W-:Y:S01]  /*1270*/  CS2R R14, SRZ ;  /* 0x00000000000e7805 */ /* 0x000fe2000001ff00 */
[----:B------:R-:W1:Y:S01]  /*1280*/  LDC R13, c[0x0][0x28c] ;  /* 0x0000a300ff0d7b82 */ /* 0x000e620000000800 */
[----:B------:R-:W4:Y:S01]  /*1290*/  SHFL.IDX PT, R12, R12, RZ, 0x1f ;  /* 0x00001fff0c0c7589 */ /* 0x000f2200000e0000 */
[----:B------:R-:W-:-:S02]  /*12a0*/  CS2R R18, SRZ ;  /* 0x0000000000127805 */ /* 0x000fc4000001ff00 */
[----:B------:R-:W-:Y:S02]  /*12b0*/  CS2R R20, SRZ ;  /* 0x0000000000147805 */ /* 0x000fe4000001ff00 */
[----:B------:R-:W-:Y:S02]  /*12c0*/  CS2R R22, SRZ ;  /* 0x0000000000167805 */ /* 0x000fe4000001ff00 */
[----:B------:R-:W-:Y:S02]  /*12d0*/  CS2R R88, SRZ ;  /* 0x0000000000587805 */ /* 0x000fe4000001ff00 */
[----:B------:R-:W-:Y:S02]  /*12e0*/  CS2R R90, SRZ ;  /* 0x00000000005a7805 */ /* 0x000fe4000001ff00 */
[----:B------:R-:W-:Y:S02]  /*12f0*/  CS2R R94, SRZ ;  /* 0x00000000005e7805 */ /* 0x000fe4000001ff00 */
        /* <DEDUP_REMOVED lines=16> */
[----:B-1----:R-:W-:Y:S02]  /*1400*/  ISETP.GE.AND P0, PT, R13, 0x1, PT ;  /* 0x000000010d00780c */ /* 0x002fe40003f06270 */
[----:B------:R-:W-:Y:S02]  /*1410*/  CS2R R126, SRZ ;  /* 0x00000000007e7805 */ /* 0x000fe4000001ff00 */
[----:B----4-:R-:W-:-:S02]  /*1420*/  R2UR UR8, R12 ;  /* 0x000000000c0872ca */ /* 0x010fc400000e0000 */
[----:B------:R-:W-:Y:S02]  /*1430*/  CS2R R128, SRZ ;  /* 0x0000000000807805 */ /* 0x000fe4000001ff00 */
[----:B------:R-:W-:Y:S02]  /*1440*/  CS2R R130, SRZ ;  /* 0x0000000000827805 */ /* 0x000fe4000001ff00 */
[----:B------:R-:W-:Y:S02]  /*1450*/  CS2R R132, SRZ ;  /* 0x0000000000847805 */ /* 0x000fe4000001ff00 */
[----:B------:R-:W-:Y:S02]  /*1460*/  CS2R R134, SRZ ;  /* 0x0000000000867805 */ /* 0x000fe4000001ff00 */
[----:B------:R-:W-:Y:S02]  /*1470*/  CS2R R136, SRZ ;  /* 0x0000000000887805 */ /* 0x000fe4000001ff00 */
[----:B------:R-:W-:Y:S01]  /*1480*/  CS2R R138, SRZ ;  /* 0x00000000008a7805 */ /* 0x000fe2000001ff00 */
[----:B------:R-:W-:Y:S01]  /*1490*/  IMAD.MOV.U32 R141, RZ, RZ, RZ ;  /* 0x000000ffff8d7224 */ /* 0x000fe200078e00ff */
[----:B------:R-:W-:Y:S01]  /*14a0*/  CS2R R24, SRZ ;  /* 0x0000000000187805 */ /* 0x000fe2000001ff00 */
[----:B------:R-:W-:Y:S01]  /*14b0*/  IMAD.MOV.U32 R143, RZ, RZ, RZ ;  /* 0x000000ffff8f7224 */ /* 0x000fe200078e00ff */
[----:B---3--:R-:W-:Y:S01]  /*14c0*/  CS2R R26, SRZ ;  /* 0x00000000001a7805 */ /* 0x008fe2000001ff00 */
[----:B------:R-:W-:Y:S01]  /*14d0*/  IMAD.U32 R144, RZ, RZ, UR4 ;  /* 0x00000004ff907e24 */ /* 0x000fe2000f8e00ff */
[----:B------:R-:W-:Y:S01]  /*14e0*/  CS2R R28, SRZ ;  /* 0x00000000001c7805 */ /* 0x000fe2000001ff00 */
[----:B------:R-:W-:Y:S01]  /*14f0*/  ULEA.HI UR10, UR8, UR8, URZ, 0x1 ;  /* 0x00000008080a7291 */ /* 0x000fe2000f8f083f */
[----:B------:R-:W-:-:S02]  /*1500*/  CS2R R30, SRZ ;  /* 0x00000000001e7805 */ /* 0x000fc4000001ff00 */
[----:B------:R-:W-:Y:S02]  /*1510*/  CS2R R32, SRZ ;  /* 0x0000000000207805 */ /* 0x000fe4000001ff00 */
[----:B------:R-:W-:Y:S01]  /*1520*/  CS2R R34, SRZ ;  /* 0x0000000000227805 */ /* 0x000fe2000001ff00 */
[----:B------:R-:W-:Y:S01]  /*1530*/  ULOP3.LUT UR11, UR10, 0xffffe, URZ, 0xc0, !UPT ;  /* 0x000ffffe0a0b7892 */ /* 0x000fe2000f8ec03f */
[----:B------:R-:W-:Y:S01]  /*1540*/  CS2R R36, SRZ ;  /* 0x0000000000247805 */ /* 0x000fe2000001ff00 */
[----:B0-----:R-:W-:Y:S01]  /*1550*/  ULEA UR10, UR13, UR12, 0x18 ;  /* 0x0000000c0d0a7291 */ /* 0x001fe2000f8ec03f */
[----:B------:R-:W-:Y:S01]  /*1560*/  CS2R R38, SRZ ;  /* 0x0000000000267805 */ /* 0x000fe2000001ff00 */
[----:B------:R-:W-:Y:S01]  /*1570*/  UIADD3 UR11, UR8, -UR11, URZ ;  /* 0x8000000b080b7290 */ /* 0x000fe2000fffe03f */
[----:B------:R-:W-:Y:S02]  /*1580*/  CS2R R40, SRZ ;  /* 0x0000000000287805 */ /* 0x000fe4000001ff00 */
[----:B------:R-:W-:Y:S01]  /*1590*/  CS2R R42, SRZ ;  /* 0x00000000002a7805 */ /* 0x000fe2000001ff00 */
[----:B------:R-:W-:Y:S01]  /*15a0*/  UMOV UR8, URZ ;  /* 0x0000003f00087c82 */ /* 0x000fe20008000000 */
[----:B------:R-:W-:Y:S01]  /*15b0*/  ULEA UR11, UR11, UR10, 0xc ;  /* 0x0000000a0b0b7291 */ /* 0x000fe2000f8e603f */
[----:B------:R-:W-:-:S02]  /*15c0*/  CS2R R44, SRZ ;  /* 0x00000000002c7805 */ /* 0x000fc4000001ff00 */
[----:B------:R-:W-:Y:S02]  /*15d0*/  CS2R R46, SRZ ;  /* 0x00000000002e7805 */ /* 0x000fe4000001ff00 */
[----:B------:R-:W-:Y:S01]  /*15e0*/  CS2R R48, SRZ ;  /* 0x0000000000307805 */ /* 0x000fe2000001ff00 */
[----:B------:R-:W-:Y:S01]  /*15f0*/  UIADD3 UR11, UR11, 0x100, URZ ;  /* 0x000001000b0b7890 */ /* 0x000fe2000fffe03f */
[----:B------:R-:W-:Y:S02]  /*1600*/  CS2R R50, SRZ ;  /* 0x0000000000327805 */ /* 0x000fe4000001ff00 */
[----:B------:R-:W-:Y:S02]  /*1610*/  CS2R R52, SRZ ;  /* 0x0000000000347805 */ /* 0x000fe4000001ff00 */
[----:B------:R-:W-:Y:S01]  /*1620*/  CS2R R54, SRZ ;  /* 0x0000000000367805 */ /* 0x000fe2000001ff00 */
[----:B------:R-:W-:Y:S01]  /*1630*/  USHF.R.U32.HI UR11, URZ, 0x4, UR11 ;  /* 0x000000043f0b7899 */ /* 0x000fe2000801160b */
[----:B------:R-:W-:-:S02]  /*1640*/  CS2R R56, SRZ ;  /* 0x0000000000387805 */ /* 0x000fc4000001ff00 */
[----:B------:R-:W-:Y:S02]  /*1650*/  CS2R R58, SRZ ;  /* 0x00000000003a7805 */ /* 0x000fe4000001ff00 */
[----:B------:R-:W-:Y:S01]  /*1660*/  CS2R R60, SRZ ;  /* 0x00000000003c7805 */ /* 0x000fe2000001ff00 */
[----:B------:R-:W-:Y:S01]  /*1670*/  ULOP3.LUT UR11, UR11, 0x3fff, URZ, 0xc0, !UPT ;  /* 0x00003fff0b0b7892 */ /* 0x000fe2000f8ec03f */
        /* <DEDUP_REMOVED lines=12> */
[----:B------:R-:W-:Y:S01]  /*1740*/  CS2R R86, SRZ ;  /* 0x0000000000567805 */ /* 0x000fe2000001ff00 */
[----:B------:R-:W-:Y:S06]  /*1750*/  @!P0 BRA `(.L_x_17) ;  /* 0x0000000800308947 */ /* 0x000fec0003800000 */
[----:B------:R-:W-:-:S13]  /*1760*/  ISETP.NE.AND P1, PT, R142, 0x3, PT ;  /* 0x000000038e00780c */ /* 0x000fda0003f25270 */
[----:B------:R-:W-:Y:S05]  /*1770*/  @!P1 BRA `(.L_x_18) ;  /* 0x0000000000049947 */ /* 0x000fea0003800000 */
[----:B------:R-:W-:Y:S01]  /*1780*/  BPT.TRAP 0x1 ;  /* 0x000000040000795c */ /* 0x000fe20000300000 */
.L_x_18:
[----:B------:R-:W-:Y:S01]  /*1790*/  ULEA UR6, UR5, UR10, 0x3 ;  /* 0x0000000a05067291 */ /* 0x000fe2000f8e183f */
[----:B------:R-:W-:-:S05]  /*17a0*/  IMAD.U32 R12, RZ, RZ, UR4 ;  /* 0x00000004ff0c7e24 */ /* 0x000fca000f8e00ff */
[----:B------:R-:W-:-:S04]  /*17b0*/  SHF.L.U32 R12, R12, 0x1f, RZ ;  /* 0x0000001f0c0c7819 */ /* 0x000fc800000006ff */
[----:B------:R0:W1:Y:S01]  /*17c0*/  SYNCS.PHASECHK.TRANS64.TRYWAIT P0, [UR6], R12 ;  /* 0x0000000cff0075a7 */ /* 0x0000620008000146 */
[----:B------:R-:W-:Y:S05]  /*17d0*/  @!P1 BRA `(.L_x_19) ;  /* 0x0000000000049947 */ /* 0x000fea0003800000 */
[----:B------:R-:W-:Y:S01]  /*17e0*/  BPT.TRAP 0x1 ;  /* 0x000000040000795c */ /* 0x000fe20000300000 */
.L_x_19:
[----:B-1----:R-:W-:Y:S05]  /*17f0*/  @P0 BRA `(.L_x_20) ;  /* 0x0000000000080947 */ /* 0x002fea0003800000 */
[----:B------:R-:W1:Y:S02]  /*1800*/  SYNCS.PHASECHK.TRANS64.TRYWAIT P0, [UR6], R12 ;  /* 0x0000000cff0075a7 */ /* 0x000e640008000146 */
[----:B-1----:R-:W-:Y:S05]  /*1810*/  @!P0 BRA `(.L_x_21) ;  /* 0x0000007c000c8947 */ /* 0x002fea0003800000 */
.L_x_20:
[----:B------:R-:W-:Y:S01]  /*1820*/  UIADD3 UR6, UR10, 0xa100, URZ ;  /* 0x0000a1000a067890 */ /* 0x000fe2000fffe03f */
[----:B------:R-:W-:Y:S01]  /*1830*/  WARPGROUP.ARRIVE ;  /* 0x00000000000079c5 */ /* 0x000fe20000000000 */
[----:B------:R-:W-:Y:S01]  /*1840*/  ULOP3.LUT UR12, UR11, 0x10000, URZ, 0xfc, !UPT ;  /* 0x000100000b0c7892 */ /* 0x000fe2000f8efc3f */
[----:B------:R-:W-:Y:S01]  /*1850*/  CS2R R16, SRZ ;  /* 0x0000000000107805 */ /* 0x000fe2000001ff00 */
[----:B------:R-:W-:Y:S01]  /*1860*/  USHF.R.U32.HI UR6, URZ, 0x4, UR6 ;  /* 0x000000043f067899 */ /* 0x000fe20008011606 */
[----:B------:R-:W-:Y:S01]  /*1870*/  CS2R R14, SRZ ;  /* 0x00000000000e7805 */ /* 0x000fe2000001ff00 */
[----:B------:R-:W-:Y:S01]  /*1880*/  ULEA UR12, UR5, UR12, 0x9 ;  /* 0x0000000c050c7291 */ /* 0x000fe2000f8e483f */
[----:B------:R-:W-:Y:S01]  /*1890*/  CS2R R18, SRZ ;  /* 0x0000000000127805 */ /* 0x000fe2000001ff00 */
[----:B------:R-:W-:Y:S01]  /*18a0*/  ULOP3.LUT UR6, UR6, 0x3fff, URZ, 0xc0, !UPT ;  /* 0x00003fff06067892 */ /* 0x000fe2000f8ec03f */
[----:B------:R-:W-:Y:S01]  /*18b0*/  CS2R R20, SRZ ;  /* 0x0000000000147805 */ /* 0x000fe2000001ff00 */
[----:B------:R-:W-:Y:S01]  /*18c0*/  UMOV UR13, 0x80000020 ;  /* 0x80000020000d7882 */ /* 0x000fe20000000000 */
[----:B------:R-:W-:Y:S01]  /*18d0*/  UMOV UR15, 0x80000020 ;  /* 0x80000020000f7882 */ /* 0x000fe20000000000 */
[----:B------:R-:W-:Y:S01]  /*18e0*/  ULOP3.LUT UR6, UR6, 0x10000, URZ, 0xfc, !UPT ;  /* 0x0001000006067892 */ /* 0x000fe2000f8efc3f */
[----:B------:R-:W-:Y:S01]  /*18f0*/  CS2R R22, SRZ ;  /* 0x0000000000167805 */ /* 0x000fe2000001ff00 */
[----:B------:R-:W-:Y:S01]  /*1900*/  ULDC UR7, c[0x0][0x50c] ;  /* 0x0001430000077ab9 */ /* 0x000fe20000000800 */
[----:B------:R-:W-:Y:S01]  /*1910*/  CS2R R88, SRZ ;  /* 0x0000000000587805 */ /* 0x000fe2000001ff00 */
[----:B------:R-:W-:Y:S01]  /*1920*/  ULEA UR14, UR5, UR6, 0x9 ;  /* 0x00000006050e7291 */ /* 0x000fe2000f8e483f */
[----:B------:R-:W-:Y:S01]  /*1930*/  CS2R R90, SRZ ;  /* 0x00000000005a7805 */ /* 0x000fe2000001ff00 */
[----:B------:R-:W-:Y:S01]  /*1940*/  UISETP.NE.AND UP0, UPT, UR7, 0x2, UPT ;  /* 0x000000020700788c */ /* 0x000fe2000bf05270 */
[----:B------:R-:W-:Y:S01]  /*1950*/  CS2R R94, SRZ ;  /* 0x00000000005e7805 */ /* 0x000fe2000001ff00 */
[----:B------:R-:W-:Y:S01]  /*1960*/  UMOV UR6, 0x2 ;  /* 0x0000000200067882 */ /* 0x000fe20000000000 */
[----:B------:R-:W-:Y:S01]  /*1970*/  CS2R R92, SRZ ;  /* 0x00000000005c7805 */ /* 0x000fe2000001ff00 */
[----:B------:R-:W-:Y:S01]  /*1980*/  USEL UR7, URZ, 0x1, UP0 ;  /* 0x000000013f077887 */ /* 0x000fe20008000000 */
[----:B------:R-:W-:-:S02]  /*1990*/  CS2R R96, SRZ ;  /* 0x0000000000607805 */ /* 0x000fc4000001ff00 */
[----:B------:R-:W-:Y:S01]  /*19a0*/  CS2R R98, SRZ ;  /* 0x0000000000627805 */ /* 0x000fe2000001ff00 */
[----:B------:R-:W-:Y:S01]  /*19b0*/  QGMMA.64x128x32.F32.E5M2.E5M2 R24, gdesc[UR12], RZ, !UPT ;  /* 0x01e000000c1879f3 */ /* 0x000fe2000c7038ff */
[----:B------:R-:W-:Y:S01]  /*19c0*/  UIADD3 UR12, UR12, 0x2, URZ ;  /* 0x000000020c0c7890 */ /* 0x000fe2000fffe03f */
[----:B------:R-:W-:Y:S02]  /*19d0*/  CS2R R100, SRZ ;  /* 0x0000000000647805 */ /* 0x000fe4000001ff00 */
[----:B------:R-:W-:Y:S01]  /*19e0*/  ISETP.NE.AND P0, PT, RZ, UR7, PT ;  /* 0x00000007ff007c0c */ /* 0x000fe2000bf05270 */
[----:B------:R-:W-:Y:S01]  /*19f0*/  UIADD3 UR14, UR14, 0x2, URZ ;  /* 0x000000020e0e7890 */ /* 0x000fe2000fffe03f */
[----:B------:R-:W-:Y:S01]  /*1a00*/  CS2R R102, SRZ ;  /* 0x0000000000667805 */ /* 0x000fe2000001ff00 */
[----:B------:R-:W-:Y:S01]  /*1a10*/  UMOV UR13, 0x80000020 ;  /* 0x80000020000d7882 */ /* 0x000fe20000000000 */
[----:B------:R-:W-:Y:S01]  /*1a20*/  UMOV UR15, 0x80000020 ;  /* 0x80000020000f7882 */ /* 0x000fe20000000000 */
        /* <DEDUP_REMOVED lines=17> */
[----:B------:R-:W-:Y:S01]  /*1b40*/  CS2R R138, SRZ ;  /* 0x00000000008a7805 */ /* 0x000fe2000001ff00 */
[----:B------:R-:W-:Y:S02]  /*1b50*/  IMAD.MOV.U32 R141, RZ, RZ, RZ ;  /* 0x000000ffff8d7224 */ /* 0x000fe400078e00ff */
[----:B------:R-:W-:Y:S01]  /*1b60*/  IMAD.MOV.U32 R143, RZ, RZ, RZ ;  /* 0x000000ffff8f7224 */ /* 0x000fe200078e00ff */
[----:B------:R-:W-:Y:S01]  /*1b70*/  QGMMA.64x128x32.F32.E5M2.E5M2 R24, gdesc[UR12], R24, gsb0 ;  /* 0x01e000000c1879f3 */ /* 0x000fe20008003818 */
[----:B------:R-:W-:Y:S05]  /*1b80*/  @!P0 BRA `(.L_x_22) ;  /* 0x0000000400088947 */ /* 0x000fea0003800000 */
[----:B------:R-:W-:Y:S02]  /*1b90*/  WARPGROUP.DEPBAR.LE gsb0, 0x0 ;  /* 0x00008000000079c5 */ /* 0x000fe40000010000 */
[----:B------:R-:W-:-:S01]  /*1ba0*/  FADD R143, RZ, R24 ;  /* 0x00000018ff8f7221 */ /* 0x000fc20000000000 */
[----:B------:R-:W-:Y:S01]  /*1bb0*/  FADD R138, RZ, R25 ;  /* 0x00000019ff8a7221 */ /* 0x000fe20000000000 */
        /* <DEDUP_REMOVED lines=62> */
[----:B------:R-:W-:-:S06]  /*1fa0*/  UMOV UR6, URZ ;  /* 0x0000003f00067c82 */ /* 0x000fcc0008000000 */
.L_x_22:
[----:B------:R-:W-:-:S04]  /*1fb0*/  UIADD3 UR18, UR5, 0x1, URZ ;  /* 0x0000000105127890 */ /* 0x000fc8000fffe03f */
[----:B------:R-:W-:-:S04]  /*1fc0*/  UISETP.NE.AND UP0, UPT, UR18, 0x5, UPT ;  /* 0x000000051200788c */ /* 0x000fc8000bf05270 */
[----:B------:R-:W-:Y:S02]  /*1fd0*/  USEL UR8, URZ, 0x1, UP0 ;  /* 0x000000013f087887 */ /* 0x000fe40008000000 */
[----:B------:R-:W-:Y:S02]  /*1fe0*/  USEL UR18, UR18, URZ, UP0 ;  /* 0x0000003f12127287 */ /* 0x000fe40008000000 */
[----:B------:R-:W-:-:S06]  /*1ff0*/  ULOP3.LUT UR8, UR4, UR8, URZ, 0x3c, !UPT ;  /* 0x0000000804087292 */ /* 0x000fcc000f8e3c3f */
[----:B------:R-:W-:Y:S01]  /*2000*/  IMAD.U32 R144, RZ, RZ, UR8 ;  /* 0x00000008ff907e24 */ /* 0x000fe2000f8e00ff */
[----:B------:R-:W-:-:S06]  /*2010*/  UMOV UR8, 0x1 ;  /* 0x0000000100087882 */ /* 0x000fcc0000000000 */
.L_x_17:
[----:B------:R-:W-:-:S04]  /*2020*/  UISETP.LT.AND UP0, UPT, UR9, 0x1, UPT ;  /* 0x000000010900788c */ /* 0x000fc8000bf01270 */
[----:B------:R-:W-:-:S04]  /*2030*/  USEL UR12, UR9, 0x1, UP0 ;  /* 0x00000001090c7887 */ /* 0x000fc80008000000 */
[----:B------:R-:W-:-:S04]  /*2040*/  UIADD3 UR12, UR9, -UR12, URZ ;  /* 0x8000000c090c7290 */ /* 0x000fc8000fffe03f */
[----:B------:R-:W-:-:S06]  /*2050*/  UISETP.GE.AND UP0, UPT, UR12, 0x1, UPT ;  /* 0x000000010c00788c */ /* 0x000fcc000bf06270 */
[----:B------:R-:W-:-:S13]  /*2060*/  PLOP3.LUT P0, PT, PT, PT, UP0, 0x80, 0x0 ;  /* 0x000000000000781c */ /* 0x000fda0003f0f008 */
[----:B------:R-:W-:Y:S05]  /*2070*/  @!P0 BRA `(.L_x_23) ;  /* 0x0000000800088947 */ /* 0x000fea0003800000 */
[----:B01----:R-:W-:Y:S01]  /*2080*/  IMAD.U32 R12, RZ, RZ, UR12 ;  /* 0x0000000cff0c7e24 */ /* 0x003fe2000f8e00ff */
[----:B------:R-:W-:Y:S01]  /*2090*/  ULDC UR19, c[0x0][0x50c] ;  /* 0x0001430000137ab9 */ /* 0x000fe20000000800 */
[----:B------:R-:W-:-:S07]  /*20a0*/  IMAD.U32 R13, RZ, RZ, UR5 ;  /* 0x00000005ff0d7e24 */ /* 0x000fce000f8e00ff */
.L_x_31:
[----:B------:R-:W-:-:S13]  /*20b0*/  ISETP.NE.AND P1, PT, R142, 0x3, PT ;  /* 0x000000038e00780c */ /* 0x000fda0003f25270 */
[----:B------:R-:W-:Y:S05]  /*20c0*/  @!P1 BRA `(.L_x_24) ;  /* 0x0000000000049947 */ /* 0x000fea0003800000 */
[----:B------:R-:W-:Y:S01]  /*20d0*/  BPT.TRAP 0x1 ;  /* 0x000000040000795c */ /* 0x000fe20000300000 */
.L_x_24:
[----:B------:R-:W0:Y:S01]  /*20e0*/  S2UR UR12, SR_CgaCtaId ;  /* 0x00000000000c79c3 */ /* 0x000e220000008800 */
[----:B------:R-:W-:Y:S01]  /*20f0*/  UMOV UR10, 0x400 ;  /* 0x00000400000a7882 */ /* 0x000fe20000000000 */
[----:B------:R-:W-:Y:S01]  /*2100*/  SHF.L.U32 R140, R144, 0x1f, RZ ;  /* 0x0000001f908c7819 */ /* 0x000fe200000006ff */
[----:B0-----:R-:W-:-:S04]  /*2110*/  ULEA UR10, UR12, UR10, 0x18 ;  /* 0x0000000a0c0a7291 */ /* 0x001fc8000f8ec03f */
[----:B------:R-:W-:-:S09]  /*2120*/  ULEA UR12, UR18, UR10, 0x3 ;  /* 0x0000000a120c7291 */ /* 0x000fd2000f8e183f */
[----:B------:R0:W1:Y:S01]  /*2130*/  SYNCS.PHASECHK.TRANS64.TRYWAIT P0, [UR12], R140 ;  /* 0x0000008cff0075a7 */ /* 0x000062000800014c */
[----:B------:R-:W-:Y:S05]  /*2140*/  @!P1 BRA `(.L_x_25) ;  /* 0x0000000000049947 */ /* 0x000fea0003800000 */
[----:B------:R-:W-:Y:S01]  /*2150*/  BPT.TRAP 0x1 ;  /* 0x000000040000795c */ /* 0x000fe20000300000 */
.L_x_25:
[----:B-1----:R-:W-:Y:S05]  /*2160*/  @P0 BRA `(.L_x_26) ;  /* 0x0000000000080947 */ /* 0x002fea0003800000 */
[----:B------:R-:W1:Y:S02]  /*2170*/  SYNCS.PHASECHK.TRANS64.TRYWAIT P0, [UR12], R140 ;  /* 0x0000008cff0075a7 */ /* 0x000e64000800014c */
[----:B-1----:R-:W-:Y:S05]  /*2180*/  @!P0 BRA `(.L_x_27) ;  /* 0x0000007000c88947 */ /* 0x002fea0003800000 */
.L_x_26:
[----:B------:R-:W-:Y:S01]  /*2190*/  UIADD3 UR12, UR10, 0xa100, URZ ;  /* 0x0000a1000a0c7890 */ /* 0x000fe2000fffe03f */
[----:B------:R-:W-:Y:S01]  /*21a0*/  WARPGROUP.ARRIVE ;  /* 0x00000000000079c5 */ /* 0x000fe20000000000 */
[----:B------:R-:W-:Y:S02]  /*21b0*/  UISETP.NE.AND UP0, UPT, UR7, URZ, UPT ;  /* 0x0000003f0700728c */ /* 0x000fe4000bf05270 */
[----:B------:R-:W-:Y:S02]  /*21c0*/  USHF.R.U32.HI UR12, URZ, 0x4, UR12 ;  /* 0x000000043f0c7899 */ /* 0x000fe4000801160c */
[----:B------:R-:W-:Y:S02]  /*21d0*/  USEL UR8, UR8, URZ, !UP0 ;  /* 0x0000003f08087287 */ /* 0x000fe4000c000000 */
[----:B------:R-:W-:Y:S02]  /*21e0*/  ULOP3.LUT UR7, UR12, 0x3fff, URZ, 0xc0, !UPT ;  /* 0x00003fff0c077892 */ /* 0x000fe4000f8ec03f */
[----:B------:R-:W-:-:S02]  /*21f0*/  ULOP3.LUT UR12, UR11, 0x10000, URZ, 0xfc, !UPT ;  /* 0x000100000b0c7892 */ /* 0x000fc4000f8efc3f */
[----:B------:R-:W-:Y:S02]  /*2200*/  ULOP3.LUT UR7, UR7, 0x10000, URZ, 0xfc, !UPT ;  /* 0x0001000007077892 */ /* 0x000fe4000f8efc3f */
[----:B------:R-:W-:Y:S02]  /*2210*/  UISETP.NE.U32.AND UP0, UPT, UR8, URZ, UPT ;  /* 0x0000003f0800728c */ /* 0x000fe4000bf05070 */
[----:B------:R-:W-:Y:S02]  /*2220*/  ULEA UR12, UR18, UR12, 0x9 ;  /* 0x0000000c120c7291 */ /* 0x000fe4000f8e483f */
[----:B------:R-:W-:Y:S01]  /*2230*/  ULEA UR14, UR18, UR7, 0x9 ;  /* 0x00000007120e7291 */ /* 0x000fe2000f8e483f */
[----:B------:R-:W-:Y:S01]  /*2240*/  UMOV UR13, 0x80000020 ;  /* 0x80000020000d7882 */ /* 0x000fe20000000000 */
[----:B------:R-:W-:Y:S01]  /*2250*/  UMOV UR15, 0x80000020 ;  /* 0x80000020000f7882 */ /* 0x000fe20000000000 */
[----:B------:R-:W-:-:S06]  /*2260*/  UIADD3 UR6, UR6, 0x2, URZ ;  /* 0x0000000206067890 */ /* 0x000fcc000fffe03f */
[----:B------:R-:W-:Y:S01]  /*2270*/  QGMMA.64x128x32.F32.E5M2.E5M2 R24, gdesc[UR12], R24, UP0 ;  /* 0x01e000000c1879f3 */ /* 0x000fe2000bf03818 */
[----:B------:R-:W-:Y:S02]  /*2280*/  UIADD3 UR12, UR12, 0x2, URZ ;  /* 0x000000020c0c7890 */ /* 0x000fe4000fffe03f */
[----:B------:R-:W-:Y:S01]  /*2290*/  UIADD3 UR14, UR14, 0x2, URZ ;  /* 0x000000020e0e7890 */ /* 0x000fe2000fffe03f */
[----:B------:R-:W-:Y:S01]  /*22a0*/  UMOV UR13, 0x80000020 ;  /* 0x80000020000d7882 */ /* 0x000fe20000000000 */
[----:B------:R-:W-:Y:S01]  /*22b0*/  UMOV UR15, 0x80000020 ;  /* 0x80000020000f7882 */ /* 0x000fe20000000000 */
[----:B------:R-:W-:-:S04]  /*22c0*/  UISETP.NE.AND UP0, UPT, UR6, UR19, UPT ;  /* 0x000000130600728c */ /* 0x000fc8000bf05270 */
[----:B------:R-:W-:-:S06]  /*22d0*/  USEL UR7, URZ, 0x1, UP0 ;  /* 0x000000013f077887 */ /* 0x000fcc0008000000 */
[----:B------:R-:W-:Y:S01]  /*22e0*/  ISETP.NE.AND P0, PT, RZ, UR7, PT ;  /* 0x00000007ff007c0c */ /* 0x000fe2000bf05270 */
[----:B------:R-:W-:Y:S03]  /*22f0*/  QGMMA.64x128x32.F32.E5M2.E5M2 R24, gdesc[UR12], R24, gsb0 ;  /* 0x01e000000c1879f3 */ /* 0x000fe60008003818 */
[----:B------:R-:W-:-:S09]  /*2300*/  WARPGROUP.DEPBAR.LE gsb0, 0x1 ;  /* 0x00008000000079c5 */ /* 0x000fd20000010100 */
[----:B------:R-:W-:Y:S05]  /*2310*/  @!P0 BRA `(.L_x_28) ;  /* 0x0000000400088947 */ /* 0x000fea0003800000 */
[----:B------:R-:W-:Y:S02]  /*2320*/  WARPGROUP.DEPBAR.LE gsb0, 0x0 ;  /* 0x00008000000079c5 */ /* 0x000fe40000010000 */
[----:B------:R-:W-:-:S01]  /*2330*/  FADD R143, R24, R143 ;  /* 0x0000008f188f7221 */ /* 0x000fc20000000000 */
[----:B------:R-:W-:Y:S01]  /*2340*/  FADD R138, R25, R138 ;  /* 0x0000008a198a7221 */ /* 0x000fe20000000000 */
        /* <DEDUP_REMOVED lines=62> */
[----:B------:R-:W-:-:S06]  /*2730*/  UMOV UR6, URZ ;  /* 0x0000003f00067c82 */ /* 0x000fcc0008000000 */
.L_x_28:
[----:B------:R-:W-:Y:S05]  /*2740*/  @!P1 BRA `(.L_x_29) ;  /* 0x0000000000049947 */ /* 0x000fea0003800000 */
[----:B------:R-:W-:Y:S01]  /*2750*/  BPT.TRAP 0x1 ;  /* 0x000000040000795c */ /* 0x000fe20000300000 */
.L_x_29:
[----:B------:R-:W-:-:S13]  /*2760*/  ISETP.NE.AND P0, PT, R6, RZ, PT ;  /* 0x000000ff0600720c */ /* 0x000fda0003f05270 */
[----:B01----:R-:W-:-:S05]  /*2770*/  @P0 LEA R140, R13, UR10, 0x3 ;  /* 0x0000000a0d8c0c11 */ /* 0x003fca000f8e18ff */
[----:B------:R-:W-:-:S05]  /*2780*/  @P0 VIADD R140, R140, 0x28 ;  /* 0x000000288c8c0836 */ /* 0x000fca0000000000 */
[----:B------:R-:W-:-:S04]  /*2790*/  @P0 PRMT R140, R5, 0x654, R140 ;  /* 0x00000654058c0816 */ /* 0x000fc8000000008c */
[----:B------:R0:W-:Y:S01]  /*27a0*/  @P0 SYNCS.ARRIVE.TRANS64.RED.A1T0 RZ, [R140+URZ], RZ ;  /* 0x000000ff8cff09a7 */ /* 0x0001e2000810043f */
[----:B------:R-:W-:-:S13]  /*27b0*/  ISETP.GT.U32.AND P0, PT, R4, 0x1, PT ;  /* 0x000000010400780c */ /* 0x000fda0003f04070 */
[----:B0-----:R-:W-:Y:S05]  /*27c0*/  @P0 BRA `(.L_x_30) ;  /* 0x0000000000040947 */ /* 0x001fea0003800000 */
[----:B------:R-:W-:Y:S01]  /*27d0*/  BPT.TRAP 0x1 ;  /* 0x000000040000795c */ /* 0x000fe20000300000 */
.L_x_30:
[----:B------:R-:W-:Y:S01]  /*27e0*/  UIADD3 UR18, UR18, 0x1, URZ ;  /* 0x0000000112127890 */ /* 0x000fe2000fffe03f */
[C---:B------:R-:W-:Y:S01]  /*27f0*/  ISETP.GT.AND P1, PT, R12.reuse, 0x1, PT ;  /* 0x000000010c00780c */ /* 0x040fe20003f24270 */
[----:B------:R-:W-:Y:S02]  /*2800*/  VIADD R13, R13, 0x1 ;  /* 0x000000010d0d7836 */ /* 0x000fe40000000000 */
[----:B------:R-:W-:Y:S01]  /*2810*/  UISETP.NE.AND UP0, UPT, UR18, 0x5, UPT ;  /* 0x000000051200788c */ /* 0x000fe2000bf05270 */
[----:B------:R-:W-:Y:S02]  /*2820*/  VIADD R12, R12, 0xffffffff ;  /* 0xffffffff0c0c7836 */ /* 0x000fe40000000000 */
[C---:B------:R-:W-:Y:S01]  /*2830*/  ISETP.NE.AND P0, PT, R13.reuse, 0x5, PT ;  /* 0x000000050d00780c */ /* 0x040fe20003f05270 */
[----:B------:R-:W-:Y:S02]  /*2840*/  USEL UR8, URZ, 0x1, UP0 ;  /* 0x000000013f087887 */ /* 0x000fe40008000000 */
[----:B------:R-:W-:Y:S01]  /*2850*/  USEL UR18, UR18, URZ, UP0 ;  /* 0x0000003f12127287 */ /* 0x000fe20008000000 */
[----:B------:R-:W-:-:S03]  /*2860*/  SEL R13, R13, RZ, P0 ;  /* 0x000000ff0d0d7207 */ /* 0x000fc60000000000 */
[----:B------:R-:W-:Y:S01]  /*2870*/  LOP3.LUT R144, R144, UR8, RZ, 0x3c, !PT ;  /* 0x0000000890907c12 */ /* 0x000fe2000f8e3cff */
[----:B------:R-:W-:Y:S01]  /*2880*/  UMOV UR8, 0x1 ;  /* 0x0000000100087882 */ /* 0x000fe20000000000 */
[----:B------:R-:W-:Y:S06]  /*2890*/  @P1 BRA `(.L_x_31) ;  /* 0xfffffff800041947 */ /* 0x000fec000383ffff */
.L_x_23:
[----:B------:R-:W-:Y:S01]  /*28a0*/  UISETP.NE.AND UP0, UPT, UR6, URZ, UPT ;  /* 0x0000003f0600728c */ /* 0x000fe2000bf05270 */
[----:B01----:R-:W0:Y:S03]  /*28b0*/  LDC R12, c[0x0][0x28c] ;  /* 0x0000a300ff0c7b82 */ /* 0x003e260000000800 */
[----:B------:R-:W-:-:S06]  /*28c0*/  USEL UR6, URZ, 0x1, !UP0 ;  /* 0x000000013f067887 */ /* 0x000fcc000c000000 */
[----:B------:R-:W-:Y:S02]  /*28d0*/  ISETP.NE.AND P0, PT, RZ, UR6, PT ;  /* 0x00000006ff007c0c */ /* 0x000fe4000bf05270 */
[----:B0-----:R-:W-:-:S11]  /*28e0*/  ISETP.GE.AND P1, PT, R12, 0x1, PT ;  /* 0x000000010c00780c */ /* 0x001fd60003f26270 */
[----:B------:R-:W-:Y:S05]  /*28f0*/  @!P0 BRA `(.L_x_32) ;  /* 0x0000000400048947 */ /* 0x000fea0003800000 */
[----:B------:R-:W-:Y:S02]  /*2900*/  WARPGROUP.DEPBAR.LE gsb0, 0x0 ;  /* 0x00008000000079c5 */ /* 0x000fe40000010000 */
[----:B------:R-:W-:Y:S01]  /*2910*/  FADD R143, R24, R143 ;  /* 0x0000008f188f7221 */ /* 0x000fe20000000000 */
        /* <DEDUP_REMOVED lines=62> */
[----:B------:R-:W-:-:S07]  /*2d00*/  FADD R16, R16, R87 ;  /* 0x0000005710107221 */ /* 0x000fce0000000000 */
.L_x_32:
[----:B------:R-:W-:Y:S02]  /*2d10*/  WARPGROUP.DEPBAR.LE gsb0, 0x0 ;  /* 0x00008000000079c5 */ /* 0x000fe40000010000 */
[----:B------:R-:W-:Y:S05]  /*2d20*/  @!P1 BRA `(.L_x_33) ;  /* 0x0000000000549947 */ /* 0x000fea0003800000 */
[----:B------:R-:W-:-:S13]  /*2d30*/  ISETP.NE.AND P0, PT, R142, 0x3, PT ;  /* 0x000000038e00780c */ /* 0x000fda0003f05270 */
[----:B------:R-:W-:Y:S05]  /*2d40*/  @!P0 BRA `(.L_x_34) ;  /* 0x0000000000048947 */ /* 0x000fea0003800000 */
[----:B------:R-:W-:Y:S01]  /*2d50*/  BPT.TRAP 0x1 ;  /* 0x000000040000795c */ /* 0x000fe20000300000 */
.L_x_34:
[----:B------:R-:W-:Y:S01]  /*2d60*/  ISETP.NE.AND P0, PT, R6, RZ, PT ;  /* 0x000000ff0600720c */ /* 0x000fe20003f05270 */
[----:B------:R-:W-:Y:S01]  /*2d70*/  BSSY B0, `(.L_x_35) ;  /* 0x000000e000007945 */ /* 0x000fe20003800000 */
[----:B------:R-:W-:-:S11]  /*2d80*/  ISETP.GT.U32.AND P1, PT, R4, 0x1, PT ;  /* 0x000000010400780c */ /* 0x000fd60003f24070 */
[----:B------:R-:W-:Y:S05]  /*2d90*/  @!P0 BRA `(.L_x_36) ;  /* 0x00000000002c8947 */ /* 0x000fea0003800000 */
[----:B------:R-:W-:-:S04]  /*2da0*/  UISETP.LT.AND UP0, UPT, UR9, 0x1, UPT ;  /* 0x000000010900788c */ /* 0x000fc8000bf01270 */
[----:B------:R-:W-:-:S04]  /*2db0*/  USEL UR8, UR9, 0x1, UP0 ;  /* 0x0000000109087887 */ /* 0x000fc80008000000 */
[----:B------:R-:W-:-:S04]  /*2dc0*/  UIADD3 UR8, UR5, UR9, -UR8 ;  /* 0x0000000905087290 */ /* 0x000fc8000fffe808 */
[----:B------:R-:W-:-:S04]  /*2dd0*/  UIMAD.WIDE.U32 UR6, UR8, -0x33333333, URZ ;  /* 0xcccccccd080678a5 */ /* 0x000fc8000f8e003f */
[----:B------:R-:W-:-:S04]  /*2de0*/  USHF.R.U32.HI UR6, URZ, 0x2, UR7 ;  /* 0x000000023f067899 */ /* 0x000fc80008011607 */
[----:B------:R-:W-:-:S04]  /*2df0*/  UIMAD UR8, UR6, -0x5, UR8 ;  /* 0xfffffffb060878a4 */ /* 0x000fc8000f8e0208 */
[----:B------:R-:W-:-:S04]  /*2e00*/  ULEA UR8, UR8, UR10, 0x3 ;  /* 0x0000000a08087291 */ /* 0x000fc8000f8e183f */
[----:B------:R-:W-:-:S06]  /*2e10*/  UIADD3 UR8, UR8, 0x28, URZ ;  /* 0x0000002808087890 */ /* 0x000fcc000fffe03f */
[----:B------:R-:W-:-:S05]  /*2e20*/  IMAD.U32 R12, RZ, RZ, UR8 ;  /* 0x00000008ff0c7e24 */ /* 0x000fca000f8e00ff */
[----:B------:R-:W-:-:S04]  /*2e30*/  PRMT R12, R5, 0x654, R12 ;  /* 0x00000654050c7816 */ /* 0x000fc8000000000c */
[----:B------:R0:W-:Y:S03]  /*2e40*/  SYNCS.ARRIVE.TRANS64.RED.A1T0 RZ, [R12+URZ], RZ ;  /* 0x000000ff0cff79a7 */ /* 0x0001e6000810043f */
.L_x_36:
[----:B------:R-:W-:Y:S05]  /*2e50*/  BSYNC B0 ;  /* 0x0000000000007941 */ /* 0x000fea0003800000 */
.L_x_35:
[----:B------:R-:W-:Y:S05]  /*2e60*/  @P1 BRA `(.L_x_33) ;  /* 0x0000000000041947 */ /* 0x000fea0003800000 */
[----:B------:R-:W-:Y:S01]  /*2e70*/  BPT.TRAP 0x1 ;  /* 0x000000040000795c */ /* 0x000fe20000300000 */
.L_x_33:
[----:B------:R-:W1:Y:S01]  /*2e80*/  LDC R26, c[0x0][0x288] ;  /* 0x0000a200ff1a7b82 */ /* 0x000e620000000800 */
[--C-:B0-----:R-:W-:Y:S01]  /*2e90*/  SHF.R.U32.HI R12, RZ, 0x2, R0.reuse ;  /* 0x00000002ff0c7819 */ /* 0x101fe20000011600 */
[----:B------:R-:W-:Y:S01]  /*2ea0*/  IMAD.SHL.U32 R29, R11, 0x80, RZ ;  /* 0x000000800b1d7824 */ /* 0x000fe200078e00ff */
[----:B------:R-:W-:Y:S01]  /*2eb0*/  SHF.R.U32.HI R25, RZ, 0x7, R0 ;  /* 0x00000007ff197819 */ /* 0x000fe20000011600 */
[----:B------:R-:W-:Y:S01]  /*2ec0*/  UIADD3 UR5, UR9, UR5, URZ ;  /* 0x0000000509057290 */ /* 0x000fe2000fffe03f */
[----:B------:R-:W-:Y:S01]  /*2ed0*/  LOP3.LUT R13, R12, 0x7, RZ, 0xc0, !PT ;  /* 0x000000070c0d7812 */ /* 0x000fe200078ec0ff */
[----:B------:R-:W-:Y:S01]  /*2ee0*/  IMAD.SHL.U32 R31, R10, 0x80, RZ ;  /* 0x000000800a1f7824 */ /* 0x000fe200078e00ff */
[----:B------:R-:W-:Y:S01]  /*2ef0*/  LOP3.LUT R12, R25, 0x1, RZ, 0xc0, !PT ;  /* 0x00000001190c7812 */ /* 0x000fe200078ec0ff */
[----:B------:R-:W-:Y:S01]  /*2f00*/  UISETP.GT.U32.AND UP0, UPT, UR5, 0x4, UPT ;  /* 0x000000040500788c */ /* 0x000fe2000bf04070 */
[----:B------:R-:W-:Y:S01]  /*2f10*/  LOP3.LUT R24, R0, 0x60, RZ, 0xc0, !PT ;  /* 0x0000006000187812 */ /* 0x000fe200078ec0ff */
[----:B------:R-:W-:Y:S01]  /*2f20*/  ULDC UR12, c[0x0][0x284] ;  /* 0x0000a100000c7ab9 */ /* 0x000fe20000000800 */
[----:B------:R-:W-:Y:S01]  /*2f30*/  UISETP.GE.U32.AND UP1, UPT, UR9, 0x5, UPT ;  /* 0x000000050900788c */ /* 0x000fe2000bf26070 */
[----:B------:R-:W-:Y:S01]  /*2f40*/  IMAD.SHL.U32 R30, R12, 0x40, RZ ;  /* 0x000000400c1e7824 */ /* 0x000fe200078e00ff */
[----:B------:R-:W-:Y:S01]  /*2f50*/  SHF.R.U32.HI R28, RZ, 0x1, R24 ;  /* 0x00000001ff1c7819 */ /* 0x000fe20000011618 */
[----:B------:R-:W-:Y:S01]  /*2f60*/  UISETP.LT.U32.AND UP0, UPT, UR9, 0x5, UP0 ;  /* 0x000000050900788c */ /* 0x000fe20008701070 */
[----:B------:R-:W-:Y:S01]  /*2f70*/  LOP3.LUT R24, R0, 0x3, RZ, 0xc0, !PT ;  /* 0x0000000300187812 */ /* 0x000fe200078ec0ff */
[----:B------:R-:W-:Y:S01]  /*2f80*/  UIMAD.WIDE.U32 UR6, UR5, -0x33333333, URZ ;  /* 0xcccccccd050678a5 */ /* 0x000fe2000f8e003f */
[--C-:B------:R-:W-:Y:S01]  /*2f90*/  IADD3 R25, RZ, -R28, -R13.reuse ;  /* 0x8000001cff197210 */ /* 0x100fe20007ffe80d */
[----:B------:R-:W-:Y:S01]  /*2fa0*/  USEL UR8, URZ, 0x1, !UP0 ;  /* 0x000000013f087887 */ /* 0x000fe2000c000000 */
[----:B------:R-:W-:Y:S01]  /*2fb0*/  LOP3.LUT R13, R30, 0x40, R13, 0xe2, !PT ;  /* 0x000000401e0d7812 */ /* 0x000fe200078ee20d */
[----:B------:R-:W-:Y:S01]  /*2fc0*/  ULDC.64 UR10, c[0x0][0x5d0] ;  /* 0x00017400000a7ab9 */ /* 0x000fe20000000a00 */
[----:B------:R-:W-:Y:S01]  /*2fd0*/  SHF.R.S32.HI R34, RZ, 0x1f, R7 ;  /* 0x0000001fff227819 */ /* 0x000fe20000011407 */
[----:B------:R-:W-:Y:S01]  /*2fe0*/  IMAD R12, R12, -0x40, R25 ;  /* 0xffffffc00c0c7824 */ /* 0x000fe200078e0219 */
[----:B------:R-:W-:Y:S01]  /*2ff0*/  USHF.R.U32.HI UR6, URZ, 0x2, UR7 ;  /* 0x000000023f067899 */ /* 0x000fe20008011607 */
[----:B-1----:R-:W-:Y:S01]  /*3000*/  IMAD R30, R24, -0x2, R26 ;  /* 0xfffffffe181e7824 */ /* 0x002fe200078e021a */
[----:B------:R-:W-:Y:S01]  /*3010*/  ISETP.GE.AND P0, PT, R29, R26, PT ;  /* 0x0000001a1d00720c */ /* 0x000fe20003f06270 */
[----:B------:R-:W-:Y:S01]  /*3020*/  IMAD.SHL.U32 R24, R0, 0x2, RZ ;  /* 0x0000000200187824 */ /* 0x000fe200078e00ff */
[----:B------:R-:W-:Y:S01]  /*3030*/  ULOP3.LUT UR4, UR4, UR8, URZ, 0x3c, !UPT ;  /* 0x0000000804047292 */ /* 0x000fe2000f8e3c3f */
[----:B------:R-:W-:Y:S01]  /*3040*/  IMAD R32, R34, UR10, RZ ;  /* 0x0000000a22207c24 */ /* 0x000fe2000f8e02ff */
[----:B------:R-:W-:Y:S01]  /*3050*/  ISETP.GE.OR P0, PT, R31, UR12, P0 ;  /* 0x0000000c1f007c0c */ /* 0x000fe20008706670 */
[----:B------:R-:W-:Y:S01]  /*3060*/  IMAD.WIDE R26, R10, 0x80, RZ ;  /* 0x000000800a1a7825 */ /* 0x000fe200078e02ff */
[----:B------:R-:W-:Y:S01]  /*3070*/  LOP3.LUT R24, R29, 0x6, R24, 0xf8, !PT ;  /* 0x000000061d187812 */ /* 0x000fe200078ef818 */
[----:B------:R-:W-:Y:S01]  /*3080*/  UIMAD UR5, UR6, -0x5, UR5 ;  /* 0xfffffffb060578a4 */ /* 0x000fe2000f8e0205 */
[----:B------:R-:W-:Y:S01]  /*3090*/  IADD3 R36, -R31, UR12, R12 ;  /* 0x0000000c1f247c10 */ /* 0x000fe2000fffe10c */
[----:B------:R-:W-:Y:S01]  /*30a0*/  IMAD R33, R7, UR11, R32 ;  /* 0x0000000b07217c24 */ /* 0x000fe2000f8e0220 */
[----:B------:R-:W-:Y:S01]  /*30b0*/  SHF.R.S32.HI R25, RZ, 0x1f, R24 ;  /* 0x0000001fff197819 */ /* 0x000fe20000011418 */
[----:B------:R-:W-:Y:S01]  /*30c0*/  @UP1 ULOP3.LUT UR4, UR4, 0x1, UR6, 0x78, !UPT ;  /* 0x0000000104041892 */ /* 0x000fe2000f8e7806 */
[----:B------:R-:W-:Y:S01]  /*30d0*/  LOP3.LUT R35, R26, R13, R28, 0xfe, !PT ;  /* 0x0000000d1a237212 */ /* 0x000fe200078efe1c */
[----:B------:R-:W-:-:S02]  /*30e0*/  IMAD.IADD R29, R30, 0x1, -R29 ;  /* 0x000000011e1d7824 */ /* 0x000fc400078e0a1d */
[----:B------:R-:W-:-:S04]  /*30f0*/  IMAD.WIDE.U32 R10, R7, UR10, R24 ;  /* 0x0000000a070a7c25 */ /* 0x000fc8000f8e0018 */
[----:B------:R-:W-:Y:S02]  /*3100*/  IMAD.IADD R11, R11, 0x1, R33 ;  /* 0x000000010b0b7824 */ /* 0x000fe400078e0221 */
[----:B------:R-:W-:Y:S01]  /*3110*/  IMAD.MOV.U32 R28, RZ, RZ, -0x1 ;  /* 0xffffffffff1c7424 */ /* 0x000fe200078e00ff */
[----:B------:R-:W-:Y:S06]  /*3120*/  @P0 BRA `(.L_x_37) ;  /* 0x0000004400a40947 */ /* 0x000fec0003800000 */
[----:B------:R-:W0:Y:S01]  /*3130*/  LDC.64 R32, c[0x0][0x5c8] ;  /* 0x00017200ff207b82 */ /* 0x000e220000000a00 */
[----:B------:R-:W-:Y:S01]  /*3140*/  ULDC.64 UR6, c[0x0][0x5c0] ;  /* 0x0001700000067ab9 */ /* 0x000fe20000000a00 */
[----:B------:R-:W-:Y:S01]  /*3150*/  BSSY B0, `(.L_x_37) ;  /* 0x0000466000007945 */ /* 0x000fe20003800000 */
[-C--:B0-----:R-:W-:Y:S02]  /*3160*/  IMAD R12, R27, R32.reuse, RZ ;  /* 0x000000201b0c7224 */ /* 0x081fe400078e02ff */
[----:B------:R-:W-:-:S04]  /*3170*/  IMAD.WIDE.U32 R10, R35, R32, R10 ;  /* 0x00000020230a7225 */ /* 0x000fc800078e000a */
[----:B------:R-:W-:Y:S01]  /*3180*/  IMAD R31, R35, R33, R12 ;  /* 0x00000021231f7224 */ /* 0x000fe200078e020c */
[----:B------:R-:W-:Y:S02]  /*3190*/  LEA R13, P0, R32, R10, 0x3 ;  /* 0x0000000a200d7211 */ /* 0x000fe400078018ff */
[----:B------:R-:W-:Y:S01]  /*31a0*/  IADD3 R12, P1, R10, UR6, RZ ;  /* 0x000000060a0c7c10 */ /* 0x000fe2000ff3e0ff */
[----:B------:R-:W-:Y:S01]  /*31b0*/  IMAD.IADD R31, R11, 0x1, R31 ;  /* 0x000000010b1f7824 */ /* 0x000fe200078e021f */
[----:B------:R-:W-:-:S04]  /*31c0*/  IADD3 R10, P3, R13, UR6, RZ ;  /* 0x000000060d0a7c10 */ /* 0x000fc8000ff7e0ff */
[----:B------:R-:W-:Y:S02]  /*31d0*/  LEA.HI.X R11, R32, R31, R33, 0x3, P0 ;  /* 0x0000001f200b7211 */ /* 0x000fe400000f1c21 */
[----:B---3-5:R-:W-:Y:S02]  /*31e0*/  FSETP.NEU.AND P0, PT, R9, RZ, PT ;  /* 0x000000ff0900720b */ /* 0x028fe40003f0d000 */
[----:B------:R-:W-:Y:S02]  /*31f0*/  IADD3.X R13, R31, UR7, RZ, P1, !PT ;  /* 0x000000071f0d7c10 */ /* 0x000fe40008ffe4ff */
[----:B------:R-:W-:-:S09]  /*3200*/  IADD3.X R11, R11, UR7, RZ, P3, !PT ;  /* 0x000000070b0b7c10 */ /* 0x000fd20009ffe4ff */
[----:B------:R-:W-:Y:S05]  /*3210*/  @!P0 BRA `(.L_x_38) ;  /* 0x00000034005c8947 */ /* 0x000fea0003800000 */
[----:B------:R-:W-:Y:S01]  /*3220*/  ULDC.64 UR6, c[0x0][0x5b8] ;  /* 0x00016e0000067ab9 */ /* 0x000fe20000000a00 */
[----:B------:R-:W-:Y:S01]  /*3230*/  ISETP.GE.AND P0, PT, R36, 0x1, PT ;  /* 0x000000012400780c */ /* 0x000fe20003f06270 */
[----:B------:R-:W-:Y:S01]  /*3240*/  IMAD R32, R34, UR6, RZ ;  /* 0x0000000622207c24 */ /* 0x000fe2000f8e02ff */
[----:B------:R-:W-:Y:S01]  /*3250*/  ULDC.64 UR10, c[0x0][0x5a8] ;  /* 0x00016a00000a7ab9 */ /* 0x000fe20000000a00 */
[----:B------:R-:W-:Y:S01]  /*3260*/  IMAD.WIDE.U32 R30, R7, UR6, R24 ;  /* 0x00000006071e7c25 */ /* 0x000fe2000f8e0018 */
[----:B------:R-:W-:Y:S01]  /*3270*/  ISETP.LT.OR P4, PT, R29, 0x1, !P0 ;  /* 0x000000011d00780c */ /* 0x000fe20004781670 */
[----:B------:R-:W-:Y:S02]  /*3280*/  BSSY B1, `(.L_x_39) ;  /* 0x000000c000017945 */ /* 0x000fe40003800000 */
[----:B------:R-:W-:Y:S01]  /*3290*/  IMAD R7, R7, UR7, R32 ;  /* 0x0000000707077c24 */ /* 0x000fe2000f8e0220 */
[----:B------:R-:W-:-:S03]  /*32a0*/  ULDC.64 UR6, c[0x0][0x5b0] ;  /* 0x00016c0000067ab9 */ /* 0x000fc60000000a00 */
[----:B------:R-:W-:Y:S02]  /*32b0*/  IMAD.IADD R31, R31, 0x1, R7 ;  /* 0x000000011f1f7824 */ /* 0x000fe400078e0207 */
[----:B------:R-:W-:Y:S02]  /*32c0*/  IMAD R7, R27, UR6, RZ ;  /* 0x000000061b077c24 */ /* 0x000fe4000f8e02ff */
[----:B------:R-:W-:-:S04]  /*32d0*/  IMAD.WIDE.U32 R24, R35, UR6, R30 ;  /* 0x0000000623187c25 */ /* 0x000fc8000f8e001e */
[----:B------:R-:W-:Y:S01]  /*32e0*/  IMAD R7, R35, UR7, R7 ;  /* 0x0000000723077c24 */ /* 0x000fe2000f8e0207 */
[----:B------:R-:W-:-:S04]  /*32f0*/  IADD3 R24, P1, R24, UR10, RZ ;  /* 0x0000000a18187c10 */ /* 0x000fc8000ff3e0ff */
[--C-:B------:R-:W-:Y:S02]  /*3300*/  IADD3.X R25, R25, UR11, R7.reuse, P1, !PT ;  /* 0x0000000b19197c10 */ /* 0x100fe40008ffe407 */
[----:B------:R-:W-:Y:S01]  /*3310*/  PRMT R7, RZ, 0x7610, R7 ;  /* 0x00007610ff077816 */ /* 0x000fe20000000007 */
[----:B------:R-:W-:Y:S06]  /*3320*/  @P4 BRA `(.L_x_40) ;  /* 0x0000000000044947 */ /* 0x000fec0003800000 */
[----:B------:R0:W5:Y:S02]  /*3330*/  LDG.E.U8 R7, desc[UR16][R24.64] ;  /* 0x0000001018077981 */ /* 0x000164000c1e1100 */
.L_x_40:
[----:B------:R-:W-:Y:S05]  /*3340*/  BSYNC B1 ;  /* 0x0000000000017941 */ /* 0x000fea0003800000 */
.L_x_39:
[----:B-----5:R-:W-:Y:S01]  /*3350*/  LOP3.LUT R7, R7, 0xff, RZ, 0xc0, !PT ;  /* 0x000000ff07077812 */ /* 0x020fe200078ec0ff */
[----:B------:R-:W-:Y:S01]  /*3360*/  BSSY B1, `(.L_x_41) ;  /* 0x000000b000017945 */ /* 0x000fe20003800000 */
[----:B------:R-:W-:Y:S02]  /*3370*/  ISETP.LT.OR P3, PT, R29, 0x2, !P0 ;  /* 0x000000021d00780c */ /* 0x000fe40004761670 */
[----:B------:R-:W-:-:S05]  /*3380*/  F2FP.F16.E5M2.UNPACK_B R7, R7 ;  /* 0x00000007ff07723e */ /* 0x000fca00020004ff */
[----:B------:R-:W-:Y:S01]  /*3390*/  HADD2.F32 R32, -RZ, R7.H0_H0 ;  /* 0x20000007ff207230 */ /* 0x000fe20000004100 */
[----:B------:R-:W-:-:S04]  /*33a0*/  PRMT R7, RZ, 0x7610, R7 ;  /* 0x00007610ff077816 */ /* 0x000fc80000000007 */
[----:B------:R-:W-:-:S04]  /*33b0*/  FMUL R32, R32, R9 ;  /* 0x0000000920207220 */ /* 0x000fc80000400000 */
[----:B--2---:R-:W-:-:S05]  /*33c0*/  FFMA R32, R143, R8, R32 ;  /* 0x000000088f207223 */ /* 0x004fca0000000020 */
[----:B------:R-:W-:-:S05]  /*33d0*/  F2FP.SATFINITE.E5M2.F32.PACK_AB_MERGE_C R33, RZ, R32, RZ ;  /* 0x00000020ff21723e */ /* 0x000fca00048060ff */
[----:B------:R1:W-:Y:S01]  /*33e0*/  @!P4 STG.E.U8 desc[UR16][R12.64], R33 ;  /* 0x000000210c00c986 */ /* 0x0003e2000c101110 */
[----:B------:R-:W-:Y:S05]  /*33f0*/  @P3 BRA `(.L_x_42) ;  /* 0x0000000000043947 */ /* 0x000fea0003800000 */
[----:B------:R2:W5:Y:S02]  /*3400*/  LDG.E.U8 R7, desc[UR16][R24.64+0x1] ;  /* 0x0000011018077981 */ /* 0x000564000c1e1100 */
.L_x_42:
[----:B------:R-:W-:Y:S05]  /*3410*/  BSYNC B1 ;  /* 0x0000000000017941 */ /* 0x000fea0003800000 */
.L_x_41:
[----:B-----5:R-:W-:Y:S01]  /*3420*/  LOP3.LUT R7, R7, 0xff, RZ, 0xc0, !PT ;  /* 0x000000ff07077812 */ /* 0x020fe200078ec0ff */
[----:B------:R-:W-:Y:S01]  /*3430*/  BSSY B1, `(.L_x_43) ;  /* 0x0000013000017945 */ /* 0x000fe20003800000 */
[----:B-1----:R-:W-:Y:S02]  /*3440*/  IADD3 R33, P1, R35, 0x8, RZ ;  /* 0x0000000823217810 */ /* 0x002fe40007f3e0ff */
[----:B------:R-:W-:-:S03]  /*3450*/  F2FP.F16.E5M2.UNPACK_B R7, R7 ;  /* 0x00000007ff07723e */ /* 0x000fc600020004ff */
[----:B------:R-:W-:Y:S01]  /*3460*/  IMAD.X R27, RZ, RZ, R27, P1 ;  /* 0x000000ffff1b7224 */ /* 0x000fe200008e061b */
[----:B------:R-:W-:Y:S01]  /*3470*/  ISETP.GE.AND P1, PT, R36, 0x9, PT ;  /* 0x000000092400780c */ /* 0x000fe20003f26270 */
[----:B------:R-:W-:Y:S02]  /*3480*/  HADD2.F32 R26, -RZ, R7.H0_H0 ;  /* 0x20000007ff1a7230 */ /* 0x000fe40000004100 */
[----:B------:R-:W-:Y:S01]  /*3490*/  IMAD.WIDE.U32 R30, R33, UR6, R30 ;  /* 0x00000006211e7c25 */ /* 0x000fe2000f8e001e */
[----:B------:R-:W-:-:S03]  /*34a0*/  ISETP.LT.OR P5, PT, R29, 0x1, !P1 ;  /* 0x000000011d00780c */ /* 0x000fc60004fa1670 */
[----:B------:R-:W-:Y:S01]  /*34b0*/  FMUL R7, R26, R9 ;  /* 0x000000091a077220 */ /* 0x000fe20000400000 */
[----:B------:R-:W-:-:S03]  /*34c0*/  IMAD R26, R27, UR6, RZ ;  /* 0x000000061b1a7c24 */ /* 0x000fc6000f8e02ff */
[----:B------:R-:W-:Y:S01]  /*34d0*/  FFMA R7, R138, R8, R7 ;  /* 0x000000088a077223 */ /* 0x000fe20000000007 */
[----:B------:R-:W-:Y:S01]  /*34e0*/  IMAD R33, R33, UR7, R26 ;  /* 0x0000000721217c24 */ /* 0x000fe2000f8e021a */
[----:B------:R-:W-:-:S03]  /*34f0*/  IADD3 R26, P4, R30, UR10, RZ ;  /* 0x0000000a1e1a7c10 */ /* 0x000fc6000ff9e0ff */
[----:B------:R-:W-:Y:S02]  /*3500*/  F2FP.SATFINITE.E5M2.F32.PACK_AB_MERGE_C R35, RZ, R7, RZ ;  /* 0x00000007ff23723e */ /* 0x000fe400048060ff */
[----:B------:R-:W-:Y:S02]  /*3510*/  IADD3.X R27, R31, UR11, R33, P4, !PT ;  /* 0x0000000b1f1b7c10 */ /* 0x000fe4000a7fe421 */
[----:B------:R-:W-:Y:S01]  /*3520*/  PRMT R7, RZ, 0x7610, R7 ;  /* 0x00007610ff077816 */ /* 0x000fe20000000007 */
[----:B------:R1:W-:Y:S01]  /*3530*/  @!P3 STG.E.U8 desc[UR16][R12.64+0x1], R35 ;  /* 0x000001230c00b986 */ /* 0x0003e2000c101110 */
[----:B------:R-:W-:Y:S05]  /*3540*/  @P5 BRA `(.L_x_44) ;  /* 0x0000000000045947 */ /* 0x000fea0003800000 */
[----:B------:R3:W5:Y:S02]  /*3550*/  LDG.E.U8 R7, desc[UR16][R26.64] ;  /* 0x000000101a077981 */ /* 0x000764000c1e1100 */
.L_x_44:
[----:B------:R-:W-:Y:S05]  /*3560*/  BSYNC B1 ;  /* 0x0000000000017941 */ /* 0x000fea0003800000 */
.L_x_43:
[----:B-----5:R-:W-:Y:S01]  /*3570*/  LOP3.LUT R7, R7, 0xff, RZ, 0xc0, !PT ;  /* 0x000000ff07077812 */ /* 0x020fe200078ec0ff */
[----:B------:R-:W-:Y:S01]  /*3580*/  BSSY B1, `(.L_x_45) ;  /* 0x000000b000017945 */ /* 0x000fe20003800000 */
[----:B------:R-:W-:Y:S02]  /*3590*/  ISETP.LT.OR P3, PT, R29, 0x2, !P1 ;  /* 0x000000021d00780c */ /* 0x000fe40004f61670 */
[----:B------:R-:W-:-:S05]  /*35a0*/  F2FP.F16.E5M2.UNPACK_B R7, R7 ;  /* 0x00000007ff07723e */ /* 0x000fca00020004ff */
[----:B------:R-:W-:Y:S01]  /*35b0*/  HADD2.F32 R30, -RZ, R7.H0_H0 ;  /* 0x20000007ff1e7230 */ /* 0x000fe20000004100 */
[----:B------:R-:W-:-:S04]  /*35c0*/  PRMT R7, RZ, 0x7610, R7 ;  /* 0x00007610ff077816 */ /* 0x000fc80000000007 */
[----:B------:R-:W-:-:S04]  /*35d0*/  FMUL R30, R30, R9 ;  /* 0x000000091e1e7220 */ /* 0x000fc80000400000 */
[----:B------:R-:W-:-:S05]  /*35e0*/  FFMA R30, R141, R8, R30 ;  /* 0x000000088d1e7223 */ /* 0x000fca000000001e */
[----:B------:R-:W-:-:S05]  /*35f0*/  F2FP.SATFINITE.E5M2.F32.PACK_AB_MERGE_C R31, RZ, R30, RZ ;  /* 0x0000001eff1f723e */ /* 0x000fca00048060ff */
[----:B------:R4:W-:Y:S01]  /*3600*/  @!P5 STG.E.U8 desc[UR16][R10.64], R31 ;  /* 0x0000001f0a00d986 */ /* 0x0009e2000c101110 */
[----:B------:R-:W-:Y:S05]  /*3610*/  @P3 BRA `(.L_x_46) ;  /* 0x0000000000043947 */ /* 0x000fea0003800000 */
[----:B------:R0:W5:Y:S02]  /*3620*/  LDG.E.U8 R7, desc[UR16][R26.64+0x1] ;  /* 0x000001101a077981 */ /* 0x000164000c1e1100 */
.L_x_46:
[----:B------:R-:W-:Y:S05]  /*3630*/  BSYNC B1 ;  /* 0x0000000000017941 */ /* 0x000fea0003800000 */
.L_x_45:
[----:B-----5:R-:W-:Y:S01]  /*3640*/  LOP3.LUT R7, R7, 0xff, RZ, 0xc0, !PT ;  /* 0x000000ff07077812 */ /* 0x020fe200078ec0ff */
[----:B------:R-:W-:Y:S01]  /*3650*/  BSSY B1, `(.L_x_47) ;  /* 0x000000b000017945 */ /* 0x000fe20003800000 */
[----:B------:R-:W-:Y:S02]  /*3660*/  ISETP.LT.OR P4, PT, R29, 0x9, !P0 ;  /* 0x000000091d00780c */ /* 0x000fe40004781670 */
[----:B------:R-:W-:-:S05]  /*3670*/  F2FP.F16.E5M2.UNPACK_B R7, R7 ;  /* 0x00000007ff07723e */ /* 0x000fca00020004ff */
[----:B------:R-:W-:-:S05]  /*3680*/  HADD2.F32 R30, -RZ, R7.H0_H0 ;  /* 0x20000007ff1e7230 */ /* 0x000fca0000004100 */
[----:B------:R-:W-:-:S04]  /*3690*/  FMUL R7, R30, R9 ;  /* 0x000000091e077220 */ /* 0x000fc80000400000 */
[----:B------:R-:W-:-:S05]  /*36a0*/  FFMA R7, R136, R8, R7 ;  /* 0x0000000888077223 */ /* 0x000fca0000000007 */
[----:B----4-:R-:W-:Y:S02]  /*36b0*/  F2FP.SATFINITE.E5M2.F32.PACK_AB_MERGE_C R31, RZ, R7, RZ ;  /* 0x00000007ff1f723e */ /* 0x010fe400048060ff */
[----:B------:R-:W-:-:S03]  /*36c0*/  PRMT R7, RZ, 0x7610, R7 ;  /* 0x00007610ff077816 */ /* 0x000fc60000000007 */
[----:B------:R4:W-:Y:S01]  /*36d0*/  @!P3 STG.E.U8 desc[UR16][R10.64+0x1], R31 ;  /* 0x0000011f0a00b986 */ /* 0x0009e2000c101110 */
[----:B------:R-:W-:Y:S05]  /*36e0*/  @P4 BRA `(.L_x_48) ;  /* 0x0000000000044947 */ /* 0x000fea0003800000 */
[----:B------:R0:W5:Y:S02]  /*36f0*/  LDG.E.U8 R7, desc[UR16][R24.64+0x8] ;  /* 0x0000081018077981 */ /* 0x000164000c1e1100 */
.L_x_48:
[----:B------:R-:W-:Y:S05]  /*3700*/  BSYNC B1 ;  /* 0x0000000000017941 */ /* 0x000fea0003800000 */
.L_x_47:
        /* <DEDUP_REMOVED lines=8> */
[----:B----4-:R-:W-:-:S05]  /*3790*/  F2FP.SATFINITE.E5M2.F32.PACK_AB_MERGE_C R31, RZ, R30, RZ ;  /* 0x0000001eff1f723e */ /* 0x010fca00048060ff */
[----:B------:R4:W-:Y:S01]  /*37a0*/  @!P4 STG.E.U8 desc[UR16][R12.64+0x8], R31 ;  /* 0x0000081f0c00c986 */ /* 0x0009e2000c101110 */
[----:B------:R-:W-:Y:S05]  /*37b0*/  @P3 BRA `(.L_x_50) ;  /* 0x0000000000043947 */ /* 0x000fea0003800000 */
[----:B------:R0:W5:Y:S02]  /*37c0*/  LDG.E.U8 R7, desc[UR16][R24.64+0x9] ;  /* 0x0000091018077981 */ /* 0x000164000c1e1100 */
.L_x_50:
[----:B------:R-:W-:Y:S05]  /*37d0*/  BSYNC B1 ;  /* 0x0000000000017941 */ /* 0x000fea0003800000 */
.L_x_49:
        /* <DEDUP_REMOVED lines=12> */
.L_x_52:
[----:B------:R-:W-:Y:S05]  /*38a0*/  BSYNC B1 ;  /* 0x0000000000017941 */ /* 0x000fea0003800000 */
.L_x_51:
        /* <DEDUP_REMOVED lines=12> */
.L_x_54:
[----:B------:R-:W-:Y:S05]  /*3970*/  BSYNC B1 ;  /* 0x0000000000017941 */ /* 0x000fea0003800000 */
.L_x_53:
        /* <DEDUP_REMOVED lines=12> */
.L_x_56:
[----:B------:R-:W-:Y:S05]  /*3a40*/  BSYNC B1 ;  /* 0x0000000000017941 */ /* 0x000fea0003800000 */
.L_x_55:
        /* <DEDUP_REMOVED lines=12> */
.L_x_58:
[----:B------:R-:W-:Y:S05]  /*3b10*/  BSYNC B1 ;  /* 0x0000000000017941 */ /* 0x000fea0003800000 */
.L_x_57:
        /* <DEDUP_REMOVED lines=12> */
.L_x_60:
[----:B------:R-:W-:Y:S05]  /*3be0*/  BSYNC B1 ;  /* 0x0000000000017941 */ /* 0x000fea0003800000 */
.L_x_59:
        /* <DEDUP_REMOVED lines=12> */
.L_x_62:
[----:B------:R-:W-:Y:S05]  /*3cb0*/  BSYNC B1 ;  /* 0x0000000000017941 */ /* 0x000fea0003800000 */
.L_x_61:
        /* <DEDUP_REMOVED lines=12> */
.L_x_64:
[----:B------:R-:W-:Y:S05]  /*3d80*/  BSYNC B1 ;  /* 0x0000000000017941 */ /* 0x000fea0003800000 */
.L_x_63:
        /* <DEDUP_REMOVED lines=12> */
.L_x_66:
[----:B------:R-:W-:Y:S05]  /*3e50*/  BSYNC B1 ;  /* 0x0000000000017941 */ /* 0x000fea0003800000 */
.L_x_65:
        /* <DEDUP_REMOVED lines=12> */
.L_x_68:
[----:B------:R-:W-:Y:S05]  /*3f20*/  BSYNC B1 ;  /* 0x0000000000017941 */ /* 0x000fea0003800000 */
.L_x_67:
        /* <DEDUP_REMOVED lines=12> */
.L_x_70:
[----:B------:R-:W-:Y:S05]  /*3ff0*/  BSYNC B1 ;  /* 0x0000000000017941 */ /* 0x000fea0003800000 */
.L_x_69:
        /* <DEDUP_REMOVED lines=12> */
.L_x_72:
[----:B------:R-:W-:Y:S05]  /*40c0*/  BSYNC B1 ;  /* 0x0000000000017941 */ /* 0x000fea0003800000 */
.L_x_71:
        /* <DEDUP_REMOVED lines=12> */
.L_x_74:
[----:B------:R-:W-:Y:S05]  /*4190*/  BSYNC B1 ;  /* 0x0000000000017941 */ /* 0x000fea0003800000 */
.L_x_73:
        /* <DEDUP_REMOVED lines=12> */
.L_x_76:
[----:B------:R-:W-:Y:S05]  /*4260*/  BSYNC B1 ;  /* 0x0000000000017941 */ /* 0x000fea0003800000 */
.L_x_75:
        /* <DEDUP_REMOVED lines=12> */
.L_x_78:
[----:B------:R-:W-:Y:S05]  /*4330*/  BSYNC B1 ;  /* 0x0000000000017941 */ /* 0x000fea0003800000 */
.L_x_77:
        /* <DEDUP_REMOVED lines=12> */
.L_x_80:
[----:B------:R-:W-:Y:S05]  /*4400*/  BSYNC B1 ;  /* 0x0000000000017941 */ /* 0x000fea0003800000 */
.L_x_79:
        /* <DEDUP_REMOVED lines=12> */
.L_x_82:
[----:B------:R-:W-:Y:S05]  /*44d0*/  BSYNC B1 ;  /* 0x0000000000017941 */ /* 0x000fea0003800000 */
.L_x_81:
        /* <DEDUP_REMOVED lines=12> */
.L_x_84:
[----:B------:R-:W-:Y:S05]  /*45a0*/  BSYNC B1 ;  /* 0x0000000000017941 */ /* 0x000fea0003800000 */
.L_x_83:
        /* <DEDUP_REMOVED lines=12> */
.L_x_86:
[----:B------:R-:W-:Y:S05]  /*4670*/  BSYNC B1 ;  /* 0x0000000000017941 */ /* 0x000fea0003800000 */
.L_x_85:
        /* <DEDUP_REMOVED lines=12> */
.L_x_88:
[----:B------:R-:W-:Y:S05]  /*4740*/  BSYNC B1 ;  /* 0x0000000000017941 */ /* 0x000fea0003800000 */
.L_x_87:
        /* <DEDUP_REMOVED lines=12> */
.L_x_90:
[----:B------:R-:W-:Y:S05]  /*4810*/  BSYNC B1 ;  /* 0x0000000000017941 */ /* 0x000fea0003800000 */
.L_x_89:
        /* <DEDUP_REMOVED lines=12> */
.L_x_92:
[----:B------:R-:W-:Y:S05]  /*48e0*/  BSYNC B1 ;  /* 0x0000000000017941 */ /* 0x000fea0003800000 */
.L_x_91:
        /* <DEDUP_REMOVED lines=12> */
.L_x_94:
[----:B------:R-:W-:Y:S05]  /*49b0*/  BSYNC B1 ;  /* 0x0000000000017941 */ /* 0x000fea0003800000 */
.L_x_93:
        /* <DEDUP_REMOVED lines=12> */
.L_x_96:
[----:B------:R-:W-:Y:S05]  /*4a80*/  BSYNC B1 ;  /* 0x0000000000017941 */ /* 0x000fea0003800000 */
.L_x_95:
        /* <DEDUP_REMOVED lines=12> */
.L_x_98:
[----:B------:R-:W-:Y:S05]  /*4b50*/  BSYNC B1 ;  /* 0x0000000000017941 */ /* 0x000fea0003800000 */
.L_x_97:
        /* <DEDUP_REMOVED lines=12> */
.L_x_100:
[----:B------:R-:W-:Y:S05]  /*4c20*/  BSYNC B1 ;  /* 0x0000000000017941 */ /* 0x000fea0003800000 */
.L_x_99:
        /* <DEDUP_REMOVED lines=12> */
.L_x_102:
[----:B------:R-:W-:Y:S05]  /*4cf0*/  BSYNC B1 ;  /* 0x0000000000017941 */ /* 0x000fea0003800000 */
.L_x_101:
        /* <DEDUP_REMOVED lines=12> */
.L_x_104:
[----:B------:R-:W-:Y:S05]  /*4dc0*/  BSYNC B1 ;  /* 0x0000000000017941 */ /* 0x000fea0003800000 */
.L_x_103:
        /* <DEDUP_REMOVED lines=12> */
.L_x_106:
[----:B------:R-:W-:Y:S05]  /*4e90*/  BSYNC B1 ;  /* 0x0000000000017941 */ /* 0x000fea0003800000 */
.L_x_105:
        /* <DEDUP_REMOVED lines=12> */
.L_x_108:
[----:B------:R-:W-:Y:S05]  /*4f60*/  BSYNC B1 ;  /* 0x0000000000017941 */ /* 0x000fea0003800000 */
.L_x_107:
        /* <DEDUP_REMOVED lines=12> */
.L_x_110:
[----:B------:R-:W-:Y:S05]  /*5030*/  BSYNC B1 ;  /* 0x0000000000017941 */ /* 0x000fea0003800000 */
.L_x_109:
        /* <DEDUP_REMOVED lines=12> */
.L_x_112:
[----:B------:R-:W-:Y:S05]  /*5100*/  BSYNC B1 ;  /* 0x0000000000017941 */ /* 0x000fea0003800000 */
.L_x_111:
        /* <DEDUP_REMOVED lines=12> */
.L_x_114:
[----:B------:R-:W-:Y:S05]  /*51d0*/  BSYNC B1 ;  /* 0x0000000000017941 */ /* 0x000fea0003800000 */
.L_x_113:
        /* <DEDUP_REMOVED lines=12> */
.L_x_116:
[----:B------:R-:W-:Y:S05]  /*52a0*/  BSYNC B1 ;  /* 0x0000000000017941 */ /* 0x000fea0003800000 */
.L_x_115:
        /* <DEDUP_REMOVED lines=12> */
.L_x_118:
[----:B------:R-:W-:Y:S05]  /*5370*/  BSYNC B1 ;  /* 0x0000000000017941 */ /* 0x000fea0003800000 */
.L_x_117:
        /* <DEDUP_REMOVED lines=12> */
.L_x_120:
[----:B------:R-:W-:Y:S05]  /*5440*/  BSYNC B1 ;  /* 0x0000000000017941 */ /* 0x000fea0003800000 */
.L_x_119:
        /* <DEDUP_REMOVED lines=12> */
.L_x_122:
[----:B------:R-:W-:Y:S05]  /*5510*/  BSYNC B1 ;  /* 0x0000000000017941 */ /* 0x000fea0003800000 */
.L_x_121:
        /* <DEDUP_REMOVED lines=12> */
.L_x_124:
[----:B------:R-:W-:Y:S05]  /*55e0*/  BSYNC B1 ;  /* 0x0000000000017941 */ /* 0x000fea0003800000 */
.L_x_123:
        /* <DEDUP_REMOVED lines=12> */
.L_x_126:
[----:B------:R-:W-:Y:S05]  /*56b0*/  BSYNC B1 ;  /* 0x0000000000017941 */ /* 0x000fea0003800000 */
.L_x_125:
        /* <DEDUP_REMOVED lines=12> */
.L_x_128:
[----:B------:R-:W-:Y:S05]  /*5780*/  BSYNC B1 ;  /* 0x0000000000017941 */ /* 0x000fea0003800000 */
.L_x_127:
        /* <DEDUP_REMOVED lines=12> */
.L_x_130:
[----:B------:R-:W-:Y:S05]  /*5850*/  BSYNC B1 ;  /* 0x0000000000017941 */ /* 0x000fea0003800000 */
.L_x_129:
        /* <DEDUP_REMOVED lines=12> */
.L_x_132:
[----:B------:R-:W-:Y:S05]  /*5920*/  BSYNC B1 ;  /* 0x0000000000017941 */ /* 0x000fea0003800000 */
.L_x_131:
        /* <DEDUP_REMOVED lines=12> */
.L_x_134:
[----:B------:R-:W-:Y:S05]  /*59f0*/  BSYNC B1 ;  /* 0x0000000000017941 */ /* 0x000fea0003800000 */
.L_x_133:
        /* <DEDUP_REMOVED lines=12> */
.L_x_136:
[----:B------:R-:W-:Y:S05]  /*5ac0*/  BSYNC B1 ;  /* 0x0000000000017941 */ /* 0x000fea0003800000 */
.L_x_135:
        /* <DEDUP_REMOVED lines=12> */
.L_x_138:
[----:B------:R-:W-:Y:S05]  /*5b90*/  BSYNC B1 ;  /* 0x0000000000017941 */ /* 0x000fea0003800000 */
.L_x_137:
        /* <DEDUP_REMOVED lines=12> */
.L_x_140:
[----:B------:R-:W-:Y:S05]  /*5c60*/  BSYNC B1 ;  /* 0x0000000000017941 */ /* 0x000fea0003800000 */
.L_x_139:
        /* <DEDUP_REMOVED lines=12> */
.L_x_142:
[----:B------:R-:W-:Y:S05]  /*5d30*/  BSYNC B1 ;  /* 0x0000000000017941 */ /* 0x000fea0003800000 */
.L_x_141:
        /* <DEDUP_REMOVED lines=12> */
.L_x_144:
[----:B------:R-:W-:Y:S05]  /*5e00*/  BSYNC B1 ;  /* 0x0000000000017941 */ /* 0x000fea0003800000 */
.L_x_143:
        /* <DEDUP_REMOVED lines=12> */
.L_x_146:
[----:B------:R-:W-:Y:S05]  /*5ed0*/  BSYNC B1 ;  /* 0x0000000000017941 */ /* 0x000fea0003800000 */
.L_x_145:
        /* <DEDUP_REMOVED lines=12> */
.L_x_148:
[----:B------:R-:W-:Y:S05]  /*5fa0*/  BSYNC B1 ;  /* 0x0000000000017941 */ /* 0x000fea0003800000 */
.L_x_147:
        /* <DEDUP_REMOVED lines=12> */
.L_x_150:
[----:B------:R-:W-:Y:S05]  /*6070*/  BSYNC B1 ;  /* 0x0000000000017941 */ /* 0x000fea0003800000 */
.L_x_149:
        /* <DEDUP_REMOVED lines=12> */
.L_x_152:
[----:B------:R-:W-:Y:S05]  /*6140*/  BSYNC B1 ;  /* 0x0000000000017941 */ /* 0x000fea0003800000 */
.L_x_151:
        /* <DEDUP_REMOVED lines=12> */
.L_x_154:
[----:B------:R-:W-:Y:S05]  /*6210*/  BSYNC B1 ;  /* 0x0000000000017941 */ /* 0x000fea0003800000 */
.L_x_153:
        /* <DEDUP_REMOVED lines=12> */
.L_x_156:
[----:B------:R-:W-:Y:S05]  /*62e0*/  BSYNC B1 ;  /* 0x0000000000017941 */ /* 0x000fea0003800000 */
.L_x_155:
        /* <DEDUP_REMOVED lines=8> */
[----:B0-----:R-:W-:-:S05]  /*6370*/  F2FP.SATFINITE.E5M2.F32.PACK_AB_MERGE_C R19, RZ, R20, RZ ;  /* 0x00000014ff13723e */ /* 0x001fca00048060ff */
[----:B------:R0:W-:Y:S01]  /*6380*/  @!P4 STG.E.U8 desc[UR16][R10.64+0x70], R19 ;  /* 0x000070130a00c986 */ /* 0x0001e2000c101110 */
[----:B------:R-:W-:Y:S05]  /*6390*/  @P3 BRA `(.L_x_158) ;  /* 0x0000000000043947 */ /* 0x000fea0003800000 */
[----:B------:R0:W5:Y:S02]  /*63a0*/  LDG.E.U8 R7, desc[UR16][R26.64+0x71] ;  /* 0x000071101a077981 */ /* 0x000164000c1e1100 */
.L_x_158:
[----:B------:R-:W-:Y:S05]  /*63b0*/  BSYNC B1 ;  /* 0x0000000000017941 */ /* 0x000fea0003800000 */
.L_x_157:
[----:B-----5:R-:W-:Y:S01]  /*63c0*/  LOP3.LUT R7, R7, 0xff, RZ, 0xc0, !PT ;  /* 0x000000ff07077812 */ /* 0x020fe200078ec0ff */
[----:B------:R-:W-:Y:S01]  /*63d0*/  BSSY B1, `(.L_x_159) ;  /* 0x000000b000017945 */ /* 0x000fe20003800000 */
[----:B------:R-:W-:Y:S02]  /*63e0*/  ISETP.LT.OR P4, PT, R29, 0x79, !P0 ;  /* 0x000000791d00780c */ /* 0x000fe40004781670 */
[----:B------:R-:W-:-:S05]  /*63f0*/  F2FP.F16.E5M2.UNPACK_B R7, R7 ;  /* 0x00000007ff07723e */ /* 0x000fca00020004ff */
[----:B------:R-:W-:-:S05]  /*6400*/  HADD2.F32 R20, -RZ, R7.H0_H0 ;  /* 0x20000007ff147230 */ /* 0x000fca0000004100 */
[----:B------:R-:W-:-:S04]  /*6410*/  FMUL R7, R20, R9 ;  /* 0x0000000914077220 */ /* 0x000fc80000400000 */
[----:B------:R-:W-:-:S05]  /*6420*/  FFMA R7, R18, R8, R7 ;  /* 0x0000000812077223 */ /* 0x000fca0000000007 */
[----:B0-----:R-:W-:Y:S02]  /*6430*/  F2FP.SATFINITE.E5M2.F32.PACK_AB_MERGE_C R19, RZ, R7, RZ ;  /* 0x00000007ff13723e */ /* 0x001fe400048060ff */
[----:B------:R-:W-:-:S03]  /*6440*/  PRMT R7, RZ, 0x7610, R7 ;  /* 0x00007610ff077816 */ /* 0x000fc60000000007 */
[----:B------:R0:W-:Y:S01]  /*6450*/  @!P3 STG.E.U8 desc[UR16][R10.64+0x71], R19 ;  /* 0x000071130a00b986 */ /* 0x0001e2000c101110 */
[----:B------:R-:W-:Y:S05]  /*6460*/  @P4 BRA `(.L_x_160) ;  /* 0x0000000000044947 */ /* 0x000fea0003800000 */
[----:B------:R0:W5:Y:S02]  /*6470*/  LDG.E.U8 R7, desc[UR16][R24.64+0x78] ;  /* 0x0000781018077981 */ /* 0x000164000c1e1100 */
.L_x_160:
[----:B------:R-:W-:Y:S05]  /*6480*/  BSYNC B1 ;  /* 0x0000000000017941 */ /* 0x000fea0003800000 */
.L_x_159:
        /* <DEDUP_REMOVED lines=12> */
.L_x_162:
[----:B------:R-:W-:Y:S05]  /*6550*/  BSYNC B1 ;  /* 0x0000000000017941 */ /* 0x000fea0003800000 */
.L_x_161:
        /* <DEDUP_REMOVED lines=12> */
.L_x_164:
[----:B------:R-:W-:Y:S05]  /*6620*/  BSYNC B1 ;  /* 0x0000000000017941 */ /* 0x000fea0003800000 */
.L_x_163:
[----:B-----5:R-:W-:Y:S01]  /*6630*/  LOP3.LUT R7, R7, 0xff, RZ, 0xc0, !PT ;  /* 0x000000ff07077812 */ /* 0x020fe200078ec0ff */
[----:B------:R-:W-:Y:S01]  /*6640*/  BSSY B1, `(.L_x_165) ;  /* 0x000000b000017945 */ /* 0x000fe20003800000 */
[----:B------:R-:W-:Y:S02]  /*6650*/  ISETP.LT.OR P1, PT, R29, 0x7a, !P1 ;  /* 0x0000007a1d00780c */ /* 0x000fe40004f21670 */
[----:B------:R-:W-:-:S05]  /*6660*/  F2FP.F16.E5M2.UNPACK_B R7, R7 ;  /* 0x00000007ff07723e */ /* 0x000fca00020004ff */
[----:B01----:R-:W-:Y:S01]  /*6670*/  HADD2.F32 R12, -RZ, R7.H0_H0 ;  /* 0x20000007ff0c7230 */ /* 0x003fe20000004100 */
[----:B------:R-:W-:-:S04]  /*6680*/  PRMT R7, RZ, 0x7610, R7 ;  /* 0x00007610ff077816 */ /* 0x000fc80000000007 */
[----:B------:R-:W-:-:S04]  /*6690*/  FMUL R12, R12, R9 ;  /* 0x000000090c0c7220 */ /* 0x000fc80000400000 */
[----:B------:R-:W-:-:S05]  /*66a0*/  FFMA R12, R17, R8, R12 ;  /* 0x00000008110c7223 */ /* 0x000fca000000000c */
[----:B------:R-:W-:-:S05]  /*66b0*/  F2FP.SATFINITE.E5M2.F32.PACK_AB_MERGE_C R13, RZ, R12, RZ ;  /* 0x0000000cff0d723e */ /* 0x000fca00048060ff */
[----:B------:R0:W-:Y:S01]  /*66c0*/  @!P3 STG.E.U8 desc[UR16][R10.64+0x78], R13 ;  /* 0x0000780d0a00b986 */ /* 0x0001e2000c101110 */
[----:B------:R-:W-:Y:S05]  /*66d0*/  @P1 BRA `(.L_x_166) ;  /* 0x0000000000041947 */ /* 0x000fea0003800000 */
[----:B------:R1:W5:Y:S02]  /*66e0*/  LDG.E.U8 R7, desc[UR16][R26.64+0x79] ;  /* 0x000079101a077981 */ /* 0x000364000c1e1100 */
.L_x_166:
[----:B------:R-:W-:Y:S05]  /*66f0*/  BSYNC B1 ;  /* 0x0000000000017941 */ /* 0x000fea0003800000 */
.L_x_165:
[----:B------:R-:W-:Y:S05]  /*6700*/  @P1 BRA `(.L_x_167) ;  /* 0x0000001000281947 */ /* 0x000fea0003800000 */
[----:B-----5:R-:W-:-:S04]  /*6710*/  LOP3.LUT R7, R7, 0xff, RZ, 0xc0, !PT ;  /* 0x000000ff07077812 */ /* 0x020fc800078ec0ff */
[----:B------:R-:W-:-:S05]  /*6720*/  F2FP.F16.E5M2.UNPACK_B R7, R7 ;  /* 0x00000007ff07723e */ /* 0x000fca00020004ff */
[----:B------:R-:W-:-:S05]  /*6730*/  HADD2.F32 R12, -RZ, R7.H0_H0 ;  /* 0x20000007ff0c7230 */ /* 0x000fca0000004100 */
[----:B------:R-:W-:-:S04]  /*6740*/  FMUL R7, R12, R9 ;  /* 0x000000090c077220 */ /* 0x000fc80000400000 */
[----:B------:R-:W-:-:S05]  /*6750*/  FFMA R7, R16, R8, R7 ;  /* 0x0000000810077223 */ /* 0x000fca0000000007 */
[----:B------:R-:W-:-:S05]  /*6760*/  F2FP.SATFINITE.E5M2.F32.PACK_AB_MERGE_C R7, RZ, R7, RZ ;  /* 0x00000007ff07723e */ /* 0x000fca00048060ff */
[----:B------:R0:W-:Y:S01]  /*6770*/  STG.E.U8 desc[UR16][R10.64+0x79], R7 ;  /* 0x000079070a007986 */ /* 0x0001e2000c101110 */
[----:B------:R-:W-:Y:S05]  /*6780*/  BRA `(.L_x_167) ;  /* 0x0000001000087947 */ /* 0x000fea0003800000 */
.L_x_38:
[----:B------:R-:W-:Y:S01]  /*6790*/  ISETP.GE.AND P1, PT, R36, 0x1, PT ;  /* 0x000000012400780c */ /* 0x000fe20003f26270 */
[-C--:B--2---:R-:W-:Y:S01]  /*67a0*/  FMUL R143, R143, R8.reuse ;  /* 0x000000088f8f7220 */ /* 0x084fe20000400000 */
[-C--:B------:R-:W-:Y:S01]  /*67b0*/  FMUL R138, R138, R8.reuse ;  /* 0x000000088a8a7220 */ /* 0x080fe20000400000 */
[----:B------:R-:W-:Y:S01]  /*67c0*/  ISETP.GE.AND P0, PT, R36, 0x9, PT ;  /* 0x000000092400780c */ /* 0x000fe20003f06270 */
[-C--:B------:R-:W-:Y:S01]  /*67d0*/  FMUL R141, R141, R8.reuse ;  /* 0x000000088d8d7220 */ /* 0x080fe20000400000 */
[C---:B------:R-:W-:Y:S01]  /*67e0*/  ISETP.LT.OR P4, PT, R29.reuse, 0x1, !P1 ;  /* 0x000000011d00780c */ /* 0x040fe20004f81670 */
[-C--:B------:R-:W-:Y:S01]  /*67f0*/  FMUL R136, R136, R8.reuse ;  /* 0x0000000888887220 */ /* 0x080fe20000400000 */
[----:B------:R-:W-:Y:S01]  /*6800*/  ISETP.LT.OR P5, PT, R29, 0x2, !P1 ;  /* 0x000000021d00780c */ /* 0x000fe20004fa1670 */
[-C--:B------:R-:W-:Y:S01]  /*6810*/  FMUL R139, R139, R8.reuse ;  /* 0x000000088b8b7220 */ /* 0x080fe20000400000 */
[----:B------:R-:W-:Y:S01]  /*6820*/  F2FP.SATFINITE.E5M2.F32.PACK_AB_MERGE_C R143, RZ, R143, RZ ;  /* 0x0000008fff8f723e */ /* 0x000fe200048060ff */
[----:B------:R-:W-:Y:S01]  /*6830*/  FMUL R134, R134, R8 ;  /* 0x0000000886867220 */ /* 0x000fe20000400000 */
[----:B------:R-:W-:Y:S01]  /*6840*/  F2FP.SATFINITE.E5M2.F32.PACK_AB_MERGE_C R7, RZ, R138, RZ ;  /* 0x0000008aff07723e */ /* 0x000fe200048060ff */
[-C--:B------:R-:W-:Y:S01]  /*6850*/  FMUL R137, R137, R8.reuse ;  /* 0x0000000889897220 */ /* 0x080fe20000400000 */
[C---:B------:R-:W-:Y:S01]  /*6860*/  ISETP.LT.OR P3, PT, R29.reuse, 0x1, !P0 ;  /* 0x000000011d00780c */ /* 0x040fe20004761670 */
[-C--:B------:R-:W-:Y:S01]  /*6870*/  FMUL R132, R132, R8.reuse ;  /* 0x0000000884847220 */ /* 0x080fe20000400000 */
[----:B------:R-:W-:Y:S01]  /*6880*/  ISETP.LT.OR P6, PT, R29, 0xa, !P1 ;  /* 0x0000000a1d00780c */ /* 0x000fe20004fc1670 */
[-C--:B------:R-:W-:Y:S01]  /*6890*/  FMUL R135, R135, R8.reuse ;  /* 0x0000000887877220 */ /* 0x080fe20000400000 */
[----:B------:R-:W-:Y:S01]  /*68a0*/  F2FP.SATFINITE.E5M2.F32.PACK_AB_MERGE_C R141, RZ, R141, RZ ;  /* 0x0000008dff8d723e */ /* 0x000fe200048060ff */
[----:B------:R-:W-:Y:S01]  /*68b0*/  @!P4 STG.E.U8 desc[UR16][R12.64], R143 ;  /* 0x0000008f0c00c986 */ /* 0x000fe2000c101110 */
[C---:B------:R-:W-:Y:S01]  /*68c0*/  ISETP.LT.OR P4, PT, R29.reuse, 0x2, !P0 ;  /* 0x000000021d00780c */ /* 0x040fe20004781670 */
[----:B------:R-:W-:Y:S01]  /*68d0*/  FMUL R130, R130, R8 ;  /* 0x0000000882827220 */ /* 0x000fe20000400000 */
[----:B------:R-:W-:Y:S01]  /*68e0*/  F2FP.SATFINITE.E5M2.F32.PACK_AB_MERGE_C R25, RZ, R136, RZ ;  /* 0x00000088ff19723e */ /* 0x000fe200048060ff */
[----:B------:R0:W-:Y:S01]  /*68f0*/  @!P5 STG.E.U8 desc[UR16][R12.64+0x1], R7 ;  /* 0x000001070c00d986 */ /* 0x0001e2000c101110 */
[----:B------:R-:W-:Y:S01]  /*6900*/  ISETP.LT.OR P5, PT, R29, 0x9, !P1 ;  /* 0x000000091d00780c */ /* 0x000fe20004fa1670 */
[-C--:B------:R-:W-:Y:S01]  /*6910*/  FMUL R133, R133, R8.reuse ;  /* 0x0000000885857220 */ /* 0x080fe20000400000 */
[----:B------:R-:W-:Y:S01]  /*6920*/  F2FP.SATFINITE.E5M2.F32.PACK_AB_MERGE_C R139, RZ, R139, RZ ;  /* 0x0000008bff8b723e */ /* 0x000fe200048060ff */
[----:B------:R-:W-:Y:S01]  /*6930*/  @!P3 STG.E.U8 desc[UR16][R10.64], R141 ;  /* 0x0000008d0a00b986 */ /* 0x000fe2000c101110 */
[----:B------:R-:W-:Y:S01]  /*6940*/  ISETP.LT.OR P3, PT, R29, 0x9, !P0 ;  /* 0x000000091d00780c */ /* 0x000fe20004761670 */
[-C--:B------:R-:W-:Y:S01]  /*6950*/  FMUL R128, R128, R8.reuse ;  /* 0x0000000880807220 */ /* 0x080fe20000400000 */
[----:B------:R-:W-:Y:S01]  /*6960*/  F2FP.SATFINITE.E5M2.F32.PACK_AB_MERGE_C R137, RZ, R137, RZ ;  /* 0x00000089ff89723e */ /* 0x000fe200048060ff */
[-C--:B------:R-:W-:Y:S01]  /*6970*/  FMUL R131, R131, R8.reuse ;  /* 0x0000000883837220 */ /* 0x080fe20000400000 */
[----:B------:R-:W-:Y:S01]  /*6980*/  F2FP.SATFINITE.E5M2.F32.PACK_AB_MERGE_C R135, RZ, R135, RZ ;  /* 0x00000087ff87723e */ /* 0x000fe200048060ff */
[----:B------:R1:W-:Y:S01]  /*6990*/  @!P4 STG.E.U8 desc[UR16][R10.64+0x1], R25 ;  /* 0x000001190a00c986 */ /* 0x0003e2000c101110 */
[C---:B------:R-:W-:Y:S01]  /*69a0*/  ISETP.LT.OR P4, PT, R29.reuse, 0xa, !P0 ;  /* 0x0000000a1d00780c */ /* 0x040fe20004781670 */
[----:B------:R-:W-:Y:S01]  /*69b0*/  FMUL R126, R126, R8 ;  /* 0x000000087e7e7220 */ /* 0x000fe20000400000 */
[----:B0-----:R-:W-:Y:S01]  /*69c0*/  F2FP.SATFINITE.E5M2.F32.PACK_AB_MERGE_C R7, RZ, R134, RZ ;  /* 0x00000086ff07723e */ /* 0x001fe200048060ff */
[----:B------:R-:W-:Y:S01]  /*69d0*/  @!P5 STG.E.U8 desc[UR16][R12.64+0x8], R139 ;  /* 0x0000088b0c00d986 */ /* 0x000fe2000c101110 */
[----:B------:R-:W-:Y:S01]  /*69e0*/  ISETP.LT.OR P5, PT, R29, 0x11, !P1 ;  /* 0x000000111d00780c */ /* 0x000fe20004fa1670 */
[-C--:B------:R-:W-:Y:S01]  /*69f0*/  FMUL R129, R129, R8.reuse ;  /* 0x0000000881817220 */ /* 0x080fe20000400000 */
[----:B------:R-:W-:Y:S01]  /*6a00*/  F2FP.SATFINITE.E5M2.F32.PACK_AB_MERGE_C R133, RZ, R133, RZ ;  /* 0x00000085ff85723e */ /* 0x000fe200048060ff */
[----:B------:R0:W-:Y:S01]  /*6a10*/  @!P6 STG.E.U8 desc[UR16][R12.64+0x9], R7 ;  /* 0x000009070c00e986 */ /* 0x0001e2000c101110 */
[----:B------:R-:W-:Y:S01]  /*6a20*/  ISETP.LT.OR P6, PT, R29, 0x12, !P1 ;  /* 0x000000121d00780c */ /* 0x000fe20004fc1670 */
[----:B------:R-:W-:Y:S01]  /*6a30*/  FMUL R124, R124, R8 ;  /* 0x000000087c7c7220 */ /* 0x000fe20000400000 */
[----:B------:R-:W-:Y:S01]  /*6a40*/  F2FP.SATFINITE.E5M2.F32.PACK_AB_MERGE_C R131, RZ, R131, RZ ;  /* 0x00000083ff83723e */ /* 0x000fe200048060ff */
[----:B------:R-:W-:Y:S01]  /*6a50*/  @!P3 STG.E.U8 desc[UR16][R10.64+0x8], R137 ;  /* 0x000008890a00b986 */ /* 0x000fe2000c101110 */
[----:B-1----:R-:W-:Y:S01]  /*6a60*/  F2FP.SATFINITE.E5M2.F32.PACK_AB_MERGE_C R25, RZ, R132, RZ ;  /* 0x00000084ff19723e */ /* 0x002fe200048060ff */
[-C--:B------:R-:W-:Y:S01]  /*6a70*/  FMUL R127, R127, R8.reuse ;  /* 0x000000087f7f7220 */ /* 0x080fe20000400000 */
[C---:B------:R-:W-:Y:S01]  /*6a80*/  ISETP.LT.OR P3, PT, R29.reuse, 0x11, !P0 ;  /* 0x000000111d00780c */ /* 0x040fe20004761670 */
[-C--:B------:R-:W-:Y:S01]  /*6a90*/  FMUL R122, R122, R8.reuse ;  /* 0x000000087a7a7220 */ /* 0x080fe20000400000 */
[----:B------:R-:W-:Y:S01]  /*6aa0*/  F2FP.SATFINITE.E5M2.F32.PACK_AB_MERGE_C R129, RZ, R129, RZ ;  /* 0x00000081ff81723e */ /* 0x000fe200048060ff */
[----:B------:R1:W-:Y:S01]  /*6ab0*/  @!P4 STG.E.U8 desc[UR16][R10.64+0x9], R25 ;  /* 0x000009190a00c986 */ /* 0x0003e2000c101110 */
[----:B------:R-:W-:Y:S01]  /*6ac0*/  ISETP.LT.OR P4, PT, R29, 0x12, !P0 ;  /* 0x000000121d00780c */ /* 0x000fe20004781670 */
[----:B------:R-:W-:Y:S01]  /*6ad0*/  FMUL R125, R125, R8 ;  /* 0x000000087d7d7220 */ /* 0x000fe20000400000 */
[----:B0-----:R-:W-:Y:S01]  /*6ae0*/  F2FP.SATFINITE.E5M2.F32.PACK_AB_MERGE_C R7, RZ, R130, RZ ;  /* 0x00000082ff07723e */ /* 0x001fe200048060ff */
[----:B------:R-:W-:Y:S01]  /*6af0*/  @!P5 STG.E.U8 desc[UR16][R12.64+0x10], R135 ;  /* 0x000010870c00d986 */ /* 0x000fe2000c101110 */
[C---:B------:R-:W-:Y:S01]  /*6b00*/  ISETP.LT.OR P5, PT, R29.reuse, 0x19, !P1 ;  /* 0x000000191d00780c */ /* 0x040fe20004fa1670 */
[-C--:B------:R-:W-:Y:S01]  /*6b10*/  FMUL R120, R120, R8.reuse ;  /* 0x0000000878787220 */ /* 0x080fe20000400000 */
[----:B------:R-:W-:Y:S01]  /*6b20*/  F2FP.SATFINITE.E5M2.F32.PACK_AB_MERGE_C R127, RZ, R127, RZ ;  /* 0x0000007fff7f723e */ /* 0x000fe200048060ff */
[----:B------:R0:W-:Y:S01]  /*6b30*/  @!P6 STG.E.U8 desc[UR16][R12.64+0x11], R7 ;  /* 0x000011070c00e986 */ /* 0x0001e2000c101110 */
[----:B------:R-:W-:Y:S01]  /*6b40*/  ISETP.LT.OR P6, PT, R29, 0x1a, !P1 ;  /* 0x0000001a1d00780c */ /* 0x000fe20004fc1670 */
[-C--:B------:R-:W-:Y:S01]  /*6b50*/  FMUL R123, R123, R8.reuse ;  /* 0x000000087b7b7220 */ /* 0x080fe20000400000 */
[----:B------:R-:W-:Y:S01]  /*6b60*/  FMUL R118, R118, R8 ;  /* 0x0000000876767220 */ /* 0x000fe20000400000 */
[----:B-1----:R-:W-:Y:S01]  /*6b70*/  F2FP.SATFINITE.E5M2.F32.PACK_AB_MERGE_C R25, RZ, R128, RZ ;  /* 0x00000080ff19723e */ /* 0x002fe200048060ff */
[----:B------:R-:W-:Y:S01]  /*6b80*/  @!P3 STG.E.U8 desc[UR16][R10.64+0x10], R133 ;  /* 0x000010850a00b986 */ /* 0x000fe2000c101110 */
[----:B------:R-:W-:Y:S01]  /*6b90*/  ISETP.LT.OR P3, PT, R29, 0x19, !P0 ;  /* 0x000000191d00780c */ /* 0x000fe20004761670 */
        /* <DEDUP_REMOVED lines=35> */
[----:B------:R-:W-:Y:S01]  /*6dd0*/  ISETP.LT.OR P3, PT, R29, 0x29, !P0 ;  /* 0x000000291d00780c */ /* 0x000fe20004761670 */
[-C--:B------:R-:W-:Y:S01]  /*6de0*/  FMUL R111, R111, R8.reuse ;  /* 0x000000086f6f7220 */ /* 0x080fe20000400000 */
[-C--:B------:R-:W-:Y:S01]  /*6df0*/  FMUL R106, R106, R8.reuse ;  /* 0x000000086a6a7220 */ /* 0x080fe20000400000 */
        /* <DEDUP_REMOVED lines=104> */
[----:B------:R-:W-:-:S02]  /*7480*/  ISETP.LT.OR P3, PT, R29, 0x59, !P0 ;  /* 0x000000591d00780c */ /* 0x000fc40004761670 */
[----:B------:R-:W-:Y:S01]  /*7490*/  F2FP.SATFINITE.E5M2.F32.PACK_AB_MERGE_C R21, RZ, R21, RZ ;  /* 0x00000015ff15723e */ /* 0x000fe200048060ff */
[----:B------:R1:W-:Y:S01]  /*74a0*/  @!P4 STG.E.U8 desc[UR16][R10.64+0x51], R25 ;  /* 0x000051190a00c986 */ /* 0x0003e2000c101110 */
[C---:B------:R-:W-:Y:S02]  /*74b0*/  ISETP.LT.OR P4, PT, R29.reuse, 0x5a, !P0 ;  /* 0x0000005a1d00780c */ /* 0x040fe40004781670 */
[----:B0-----:R-:W-:Y:S01]  /*74c0*/  F2FP.SATFINITE.E5M2.F32.PACK_AB_MERGE_C R7, RZ, R94, RZ ;  /* 0x0000005eff07723e */ /* 0x001fe200048060ff */
[----:B------:R-:W-:Y:S01]  /*74d0*/  @!P5 STG.E.U8 desc[UR16][R12.64+0x58], R99 ;  /* 0x000058630c00d986 */ /* 0x000fe2000c101110 */
[C---:B------:R-:W-:Y:S02]  /*74e0*/  ISETP.LT.OR P5, PT, R29.reuse, 0x61, !P1 ;  /* 0x000000611d00780c */ /* 0x040fe40004fa1670 */
[----:B------:R-:W-:Y:S01]  /*74f0*/  F2FP.SATFINITE.E5M2.F32.PACK_AB_MERGE_C R15, RZ, R15, RZ ;  /* 0x0000000fff0f723e */ /* 0x000fe200048060ff */
[----:B------:R0:W-:Y:S01]  /*7500*/  @!P6 STG.E.U8 desc[UR16][R12.64+0x59], R7 ;  /* 0x000059070c00e986 */ /* 0x0001e2000c101110 */
[----:B------:R-:W-:-:S02]  /*7510*/  ISETP.LT.OR P6, PT, R29, 0x62, !P1 ;  /* 0x000000621d00780c */ /* 0x000fc40004fc1670 */
[----:B------:R-:W-:Y:S01]  /*7520*/  F2FP.SATFINITE.E5M2.F32.PACK_AB_MERGE_C R17, RZ, R17, RZ ;  /* 0x00000011ff11723e */ /* 0x000fe200048060ff */
[----:B------:R-:W-:Y:S01]  /*7530*/  @!P3 STG.E.U8 desc[UR16][R10.64+0x58], R97 ;  /* 0x000058610a00b986 */ /* 0x000fe2000c101110 */
[----:B-1----:R-:W-:Y:S02]  /*7540*/  F2FP.SATFINITE.E5M2.F32.PACK_AB_MERGE_C R25, RZ, R92, RZ ;  /* 0x0000005cff19723e */ /* 0x002fe400048060ff */
[----:B------:R-:W-:-:S03]  /*7550*/  ISETP.LT.OR P3, PT, R29, 0x61, !P0 ;  /* 0x000000611d00780c */ /* 0x000fc60004761670 */
[----:B------:R1:W-:Y:S01]  /*7560*/  @!P4 STG.E.U8 desc[UR16][R10.64+0x59], R25 ;  /* 0x000059190a00c986 */ /* 0x0003e2000c101110 */
[C---:B------:R-:W-:Y:S02]  /*7570*/  ISETP.LT.OR P4, PT, R29.reuse, 0x62, !P0 ;  /* 0x000000621d00780c */ /* 0x040fe40004781670 */
[----:B0-----:R-:W-:Y:S01]  /*7580*/  F2FP.SATFINITE.E5M2.F32.PACK_AB_MERGE_C R7, RZ, R90, RZ ;  /* 0x0000005aff07723e */ /* 0x001fe200048060ff */
[----:B------:R-:W-:Y:S01]  /*7590*/  @!P5 STG.E.U8 desc[UR16][R12.64+0x60], R93 ;  /* 0x0000605d0c00d986 */ /* 0x000fe2000c101110 */
[----:B------:R-:W-:-:S03]  /*75a0*/  ISETP.LT.OR P5, PT, R29, 0x69, !P1 ;  /* 0x000000691d00780c */ /* 0x000fc60004fa1670 */
[----:B------:R0:W-:Y:S01]  /*75b0*/  @!P6 STG.E.U8 desc[UR16][R12.64+0x61], R7 ;  /* 0x000061070c00e986 */ /* 0x0001e2000c101110 */
[C---:B------:R-:W-:Y:S02]  /*75c0*/  ISETP.LT.OR P6, PT, R29.reuse, 0x6a, !P1 ;  /* 0x0000006a1d00780c */ /* 0x040fe40004fc1670 */
[----:B-1----:R-:W-:Y:S01]  /*75d0*/  F2FP.SATFINITE.E5M2.F32.PACK_AB_MERGE_C R25, RZ, R88, RZ ;  /* 0x00000058ff19723e */ /* 0x002fe200048060ff */
[----:B------:R-:W-:Y:S01]  /*75e0*/  @!P3 STG.E.U8 desc[UR16][R10.64+0x60], R95 ;  /* 0x0000605f0a00b986 */ /* 0x000fe2000c101110 */
        /* <DEDUP_REMOVED lines=11> */
[----:B------:R-:W-:Y:S01]  /*76a0*/  @!P4 STG.E.U8 desc[UR16][R10.64+0x69], R25 ;  /* 0x000069190a00c986 */ /* 0x000fe2000c101110 */
[C---:B------:R-:W-:Y:S02]  /*76b0*/  ISETP.LT.OR P4, PT, R29.reuse, 0x79, !P1 ;  /* 0x000000791d00780c */ /* 0x040fe40004f81670 */
[C---:B------:R-:W-:Y:S01]  /*76c0*/  ISETP.LT.OR P1, PT, R29.reuse, 0x7a, !P1 ;  /* 0x0000007a1d00780c */ /* 0x040fe20004f21670 */
[----:B------:R1:W-:Y:S01]  /*76d0*/  @!P5 STG.E.U8 desc[UR16][R12.64+0x70], R23 ;  /* 0x000070170c00d986 */ /* 0x0003e2000c101110 */
[C---:B------:R-:W-:Y:S02]  /*76e0*/  ISETP.LT.OR P5, PT, R29.reuse, 0x72, !P0 ;  /* 0x000000721d00780c */ /* 0x040fe400047a1670 */
[----:B0-----:R-:W-:Y:S01]  /*76f0*/  F2FP.SATFINITE.E5M2.F32.PACK_AB_MERGE_C R7, RZ, R18, RZ ;  /* 0x00000012ff07723e */ /* 0x001fe200048060ff */
[----:B------:R0:W-:Y:S01]  /*7700*/  @!P6 STG.E.U8 desc[UR16][R12.64+0x71], R19 ;  /* 0x000071130c00e986 */ /* 0x0001e2000c101110 */
[C---:B------:R-:W-:Y:S02]  /*7710*/  ISETP.LT.OR P6, PT, R29.reuse, 0x79, !P0 ;  /* 0x000000791d00780c */ /* 0x040fe400047c1670 */
[----:B------:R-:W-:Y:S01]  /*7720*/  ISETP.LT.OR P0, PT, R29, 0x7a, !P0 ;  /* 0x0000007a1d00780c */ /* 0x000fe20004701670 */
[----:B------:R2:W-:Y:S01]  /*7730*/  @!P3 STG.E.U8 desc[UR16][R10.64+0x70], R21 ;  /* 0x000070150a00b986 */ /* 0x0005e2000c101110 */
[----:B-1----:R-:W-:-:S05]  /*7740*/  F2FP.SATFINITE.E5M2.F32.PACK_AB_MERGE_C R23, RZ, R16, RZ ;  /* 0x00000010ff17723e */ /* 0x002fca00048060ff */
[----:B------:R2:W-:Y:S01]  /*7750*/  @!P5 STG.E.U8 desc[UR16][R10.64+0x71], R7 ;  /* 0x000071070a00d986 */ /* 0x0005e2000c101110 */
[----:B0-----:R-:W-:-:S03]  /*7760*/  F2FP.SATFINITE.E5M2.F32.PACK_AB_MERGE_C R19, RZ, R14, RZ ;  /* 0x0000000eff13723e */ /* 0x001fc600048060ff */
[----:B------:R2:W-:Y:S04]  /*7770*/  @!P4 STG.E.U8 desc[UR16][R12.64+0x78], R15 ;  /* 0x0000780f0c00c986 */ /* 0x0005e8000c101110 */
[----:B------:R2:W-:Y:S04]  /*7780*/  @!P1 STG.E.U8 desc[UR16][R12.64+0x79], R19 ;  /* 0x000079130c009986 */ /* 0x0005e8000c101110 */
[----:B------:R2:W-:Y:S04]  /*7790*/  @!P6 STG.E.U8 desc[UR16][R10.64+0x78], R17 ;  /* 0x000078110a00e986 */ /* 0x0005e8000c101110 */
[----:B------:R2:W-:Y:S02]  /*77a0*/  @!P0 STG.E.U8 desc[UR16][R10.64+0x79], R23 ;  /* 0x000079170a008986 */ /* 0x0005e4000c101110 */
.L_x_167:
[----:B------:R-:W-:Y:S05]  /*77b0*/  BSYNC B0 ;  /* 0x0000000000007941 */ /* 0x000fea0003800000 */
.L_x_37:
[----:B------:R-:W-:Y:S01]  /*77c0*/  ULDC UR6, c[0x0][0xc] ;  /* 0x0000030000067ab9 */ /* 0x000fe20000000800 */
[----:B------:R-:W-:Y:S01]  /*77d0*/  ULDC UR7, c[0x0][0x10] ;  /* 0x0000040000077ab9 */ /* 0x000fe20000000800 */
[----:B0-2--5:R-:W0:Y:S01]  /*77e0*/  LDC R7, c[0x0][0x14] ;  /* 0x00000500ff077b82 */ /* 0x025e220000000800 */
[----:B------:R-:W-:Y:S01]  /*77f0*/  UIMAD.WIDE.U32 UR6, UR6, UR7, URZ ;  /* 0x00000007060672a5 */ /* 0x000fe2000f8e003f */
[----:B----4-:R-:W-:Y:S01]  /*7800*/  PRMT R10, RZ, 0x7610, R10 ;  /* 0x00007610ff0a7816 */ /* 0x010fe2000000000a */
[----:B------:R-:W-:-:S04]  /*7810*/  IMAD.MOV.U32 R11, RZ, RZ, -0x1 ;  /* 0xffffffffff0b7424 */ /* 0x000fc800078e00ff */
[----:B0-----:R-:W-:-:S04]  /*7820*/  IMAD.WIDE.U32 R2, R7, UR6, R2 ;  /* 0x0000000607027c25 */ /* 0x001fc8000f8e0002 */
[----:B------:R-:W-:Y:S01]  /*7830*/  IMAD R7, R7, UR7, RZ ;  /* 0x0000000707077c24 */ /* 0x000fe2000f8e02ff */
[----:B------:R-:W-:Y:S02]  /*7840*/  ULDC.64 UR6, c[0x0][0x650] ;  /* 0x0001940000067ab9 */ /* 0x000fe40000000a00 */
[----:B------:R-:W-:Y:S01]  /*7850*/  ISETP.GE.U32.AND P0, PT, R2, UR6, PT ;  /* 0x0000000602007c0c */ /* 0x000fe2000bf06070 */
[----:B------:R-:W-:Y:S02]  /*7860*/  IMAD.IADD R3, R3, 0x1, R7 ;  /* 0x0000000103037824 */ /* 0x000fe400078e0207 */
[----:B------:R-:W-:-:S03]  /*7870*/  IMAD.MOV.U32 R7, RZ, RZ, -0x1 ;  /* 0xffffffffff077424 */ /* 0x000fc600078e00ff */
[----:B------:R-:W-:-:S13]  /*7880*/  ISETP.GE.U32.AND.EX P0, PT, R3, UR7, PT, P0 ;  /* 0x0000000703007c0c */ /* 0x000fda000bf06100 */
[----:B------:R-:W-:Y:S05]  /*7890*/  @P0 BRA `(.L_x_168) ;  /* 0x0000000400600947 */ /* 0x000fea0003800000 */
[----:B------:R-:W0:Y:S01]  /*78a0*/  S2R R22, SR_CTAID.X ;  /* 0x0000000000167919 */ /* 0x000e220000002500 */
[----:B------:R-:W2:Y:S01]  /*78b0*/  LDC.64 R16, c[0x0][0x628] ;  /* 0x00018a00ff107b82 */ /* 0x000ea20000000a00 */
[----:B------:R-:W-:Y:S01]  /*78c0*/  ULDC UR6, c[0x0][0x150] ;  /* 0x0000540000067ab9 */ /* 0x000fe20000000800 */
[----:B------:R-:W-:Y:S01]  /*78d0*/  IMAD.MOV.U32 R14, RZ, RZ, R2 ;  /* 0x000000ffff0e7224 */ /* 0x000fe200078e0002 */
[----:B------:R-:W4:Y:S01]  /*78e0*/  S2R R24, SR_CTAID.Y ;  /* 0x0000000000187919 */ /* 0x000f220000002600 */
[----:B------:R-:W-:-:S04]  /*78f0*/  IMAD.MOV.U32 R15, RZ, RZ, R3 ;  /* 0x000000ffff0f7224 */ /* 0x000fc800078e0003 */
[----:B------:R-:W1:Y:S08]  /*7900*/  LDC R25, c[0x0][0x144] ;  /* 0x00005100ff197b82 */ /* 0x000e700000000800 */
[----:B------:R-:W1:Y:S08]  /*7910*/  LDC R18, c[0x0][0x630] ;  /* 0x00018c00ff127b82 */ /* 0x000e700000000800 */
[----:B------:R-:W1:Y:S01]  /*7920*/  LDC.64 R20, c[0x0][0x620] ;  /* 0x00018800ff147b82 */ /* 0x000e620000000a00 */
[----:B--2---:R-:W-:-:S04]  /*7930*/  ISETP.NE.U32.AND P0, PT, R16, RZ, PT ;  /* 0x000000ff1000720c */ /* 0x004fc80003f05070 */
[----:B------:R-:W-:Y:S02]  /*7940*/  ISETP.NE.AND.EX P0, PT, R17, RZ, PT, P0 ;  /* 0x000000ff1100720c */ /* 0x000fe40003f05300 */
[----:B0-----:R-:W-:-:S05]  /*7950*/  I2FP.F32.U32 R7, R22 ;  /* 0x0000001600077245 */ /* 0x001fca0000201000 */
[----:B------:R-:W-:-:S04]  /*7960*/  FMUL R7, R7, UR6 ;  /* 0x0000000607077c20 */ /* 0x000fc80008400000 */
[----:B------:R0:W2:Y:S02]  /*7970*/  F2I.U32.TRUNC.NTZ R23, R7 ;  /* 0x0000000700177305 */ /* 0x0000a4000020f000 */
[----:B----4-:R-:W-:Y:S05]  /*7980*/  @!P0 BRA `(.L_x_169) ;  /* 0x0000000000288947 */ /* 0x010fea0003800000 */
[----:B0-----:R-:W0:Y:S02]  /*7990*/  LDC R7, c[0x0][0x634] ;  /* 0x00018d00ff077b82 */ /* 0x001e240000000800 */
        /* <DEDUP_REMOVED lines=9> */
.L_x_169:
[-CC-:B-1----:R-:W-:Y:S01]  /*7a30*/  SHF.R.U64 R19, R14, R18.reuse, R15.reuse ;  /* 0x000000120e137219 */ /* 0x182fe2000000120f */
[----:B------:R-:W1:Y:S01]  /*7a40*/  LDC.64 R30, c[0x0][0x640] ;  /* 0x00019000ff1e7b82 */ /* 0x000e620000000a00 */
[----:B0-----:R-:W-:Y:S01]  /*7a50*/  SHF.R.U32.HI R7, RZ, R18, R15 ;  /* 0x00000012ff077219 */ /* 0x001fe2000001160f */
[----:B--2---:R-:W-:Y:S01]  /*7a60*/  IMAD.MOV R23, RZ, RZ, -R23 ;  /* 0x000000ffff177224 */ /* 0x004fe200078e0a17 */
[----:B------:R-:W-:Y:S01]  /*7a70*/  IADD3 R13, P0, RZ, -R19, RZ ;  /* 0x80000013ff0d7210 */ /* 0x000fe20007f1e0ff */
[----:B------:R-:W-:Y:S02]  /*7a80*/  ULDC UR6, c[0x0][0x154] ;  /* 0x0000550000067ab9 */ /* 0x000fe40000000800 */
[----:B------:R-:W-:Y:S02]  /*7a90*/  IMAD R25, R25, R23, R22 ;  /* 0x0000001719197224 */ /* 0x000fe400078e0216 */
[----:B------:R-:W0:Y:S01]  /*7aa0*/  LDC R14, c[0x0][0x618] ;  /* 0x00018600ff0e7b82 */ /* 0x000e220000000800 */
[----:B------:R-:W-:-:S02]  /*7ab0*/  IMAD.X R7, RZ, RZ, ~R7, P0 ;  /* 0x000000ffff077224 */ /* 0x000fc400000e0e07 */
[----:B------:R-:W-:-:S04]  /*7ac0*/  IMAD.WIDE.U32 R10, R13, R20, R2 ;  /* 0x000000140d0a7225 */ /* 0x000fc800078e0002 */
[----:B------:R-:W-:Y:S01]  /*7ad0*/  IMAD R12, R7, R20, RZ ;  /* 0x00000014070c7224 */ /* 0x000fe200078e02ff */
[----:B---3--:R-:W2:Y:S03]  /*7ae0*/  LDC R26, c[0x0][0x608] ;  /* 0x00018200ff1a7b82 */ /* 0x008ea60000000800 */
[----:B------:R-:W-:Y:S02]  /*7af0*/  IMAD R7, R13, R21, R12 ;  /* 0x000000150d077224 */ /* 0x000fe400078e020c */
[----:B------:R-:W-:Y:S02]  /*7b00*/  IMAD.MOV.U32 R13, RZ, RZ, 0x1 ;  /* 0x00000001ff0d7424 */ /* 0x000fe400078e00ff */
[----:B------:R-:W-:Y:S01]  /*7b10*/  IMAD.IADD R7, R11, 0x1, R7 ;  /* 0x000000010b077824 */ /* 0x000fe200078e0207 */
[----:B------:R-:W3:Y:S01]  /*7b20*/  LDC R28, c[0x0][0x658] ;  /* 0x00019600ff1c7b82 */ /* 0x000ee20000000800 */
[----:B------:R-:W-:-:S02]  /*7b30*/  I2FP.F32.U32 R11, R24 ;  /* 0x00000018000b7245 */ /* 0x000fc40000201000 */
[----:B-1----:R-:W-:-:S03]  /*7b40*/  ISETP.NE.U32.AND P0, PT, R30, RZ, PT ;  /* 0x000000ff1e00720c */ /* 0x002fc60003f05070 */
[----:B------:R-:W-:Y:S01]  /*7b50*/  FMUL R12, R11, UR6 ;  /* 0x000000060b0c7c20 */ /* 0x000fe20008400000 */
[----:B------:R-:W-:Y:S01]  /*7b60*/  ISETP.NE.AND.EX P0, PT, R31, RZ, PT, P0 ;  /* 0x000000ff1f00720c */ /* 0x000fe20003f05300 */
[----:B------:R-:W1:Y:S01]  /*7b70*/  LDC R23, c[0x0][0x148] ;  /* 0x00005200ff177b82 */ /* 0x000e620000000800 */
[-CC-:B0-----:R-:W-:Y:S01]  /*7b80*/  SHF.R.U64 R18, R10, R14.reuse, R7.reuse ;  /* 0x0000000e0a127219 */ /* 0x181fe20000001207 */
[----:B------:R0:W4:Y:S01]  /*7b90*/  F2I.U32.TRUNC.NTZ R20, R12 ;  /* 0x0000000c00147305 */ /* 0x000122000020f000 */
[----:B------:R-:W-:Y:S01]  /*7ba0*/  SHF.R.U32.HI R7, RZ, R14, R7 ;  /* 0x0000000eff077219 */ /* 0x000fe20000011607 */
[----:B------:R-:W-:-:S04]  /*7bb0*/  IMAD.MOV.U32 R11, RZ, RZ, -0x1 ;  /* 0xffffffffff0b7424 */ /* 0x000fc800078e00ff */
[----:B------:R-:W0:Y:S01]  /*7bc0*/  LDC R22, c[0x0][0x600] ;  /* 0x00018000ff167b82 */ /* 0x000e220000000800 */
[-CC-:B--2---:R-:W-:Y:S02]  /*7bd0*/  SHF.R.U64 R16, R18, R26.reuse, R7.reuse ;  /* 0x0000001a12107219 */ /* 0x184fe40000001207 */
[----:B------:R-:W-:-:S05]  /*7be0*/  SHF.R.U32.HI R7, RZ, R26, R7 ;  /* 0x0000001aff077219 */ /* 0x000fca0000011607 */
[----:B------:R-:W2:Y:S01]  /*7bf0*/  LDC R29, c[0x0][0x648] ;  /* 0x00019200ff1d7b82 */ /* 0x000ea20000000800 */
[-C--:B---3--:R-:W-:Y:S02]  /*7c00*/  SHF.L.U32 R10, R11, R28.reuse, RZ ;  /* 0x0000001c0b0a7219 */ /* 0x088fe400000006ff */
[--C-:B------:R-:W-:Y:S02]  /*7c10*/  SHF.R.U64 R21, R16, R28, R7.reuse ;  /* 0x0000001c10157219 */ /* 0x100fe40000001207 */
[----:B------:R-:W-:Y:S02]  /*7c20*/  LOP3.LUT R27, RZ, R10, RZ, 0x33, !PT ;  /* 0x0000000aff1b7212 */ /* 0x000fe400078e33ff */
[-C--:B------:R-:W-:Y:S01]  /*7c30*/  SHF.R.U32.HI R11, RZ, R28.reuse, R7 ;  /* 0x0000001cff0b7219 */ /* 0x080fe20000011607 */
[----:B------:R-:W3:Y:S01]  /*7c40*/  LDC R32, c[0x0][0x638] ;  /* 0x00018e00ff207b82 */ /* 0x000ee20000000800 */
[----:B------:R-:W-:Y:S01]  /*7c50*/  SHF.L.U32 R26, R13, R28, RZ ;  /* 0x0000001c0d1a7219 */ /* 0x000fe200000006ff */
[----:B------:R-:W-:-:S06]  /*7c60*/  IMAD.MOV.U32 R10, RZ, RZ, R21 ;  /* 0x000000ffff0a7224 */ /* 0x000fcc00078e0015 */
[----:B------:R-:W0:Y:S01]  /*7c70*/  LDC R33, c[0x0][0x610] ;  /* 0x00018400ff217b82 */ /* 0x000e220000000800 */
[----:B----4-:R-:W-:Y:S05]  /*7c80*/  @!P0 BRA `(.L_x_170) ;  /* 0x0000000000288947 */ /* 0x010fea0003800000 */
[----:B------:R-:W4:Y:S02]  /*7c90*/  LDC R10, c[0x0][0x64c] ;  /* 0x00019300ff0a7b82 */ /* 0x000f240000000800 */
[----:B----4-:R-:W-:-:S05]  /*7ca0*/  IADD3 R7, P0, R21, R10, RZ ;  /* 0x0000000a15077210 */ /* 0x010fca0007f1e0ff */
[----:B------:R-:W-:-:S04]  /*7cb0*/  IMAD.X R17, RZ, RZ, R11, P0 ;  /* 0x000000ffff117224 */ /* 0x000fc800000e060b */
[----:B------:R-:W-:-:S04]  /*7cc0*/  IMAD.WIDE.U32 R10, R17, R30, RZ ;  /* 0x0000001e110a7225 */ /* 0x000fc800078e00ff */
[----:B0-----:R-:W-:-:S04]  /*7cd0*/  IMAD.WIDE.U32 R12, P0, R7, R31, R10 ;  /* 0x0000001f070c7225 */ /* 0x001fc8000780000a */
[----:B------:R-:W-:-:S04]  /*7ce0*/  IMAD.WIDE.U32 R10, R7, R30, RZ ;  /* 0x0000001e070a7225 */ /* 0x000fc800078e00ff */
[----:B------:R-:W-:Y:S01]  /*7cf0*/  IMAD.X R15, RZ, RZ, RZ, P0 ;  /* 0x000000ffff0f7224 */ /* 0x000fe200000e06ff */
[----:B------:R-:W-:Y:S01]  /*7d00*/  IADD3 RZ, P0, R11, R12, RZ ;  /* 0x0000000c0bff7210 */ /* 0x000fe20007f1e0ff */
[----:B------:R-:W-:-:S04]  /*7d10*/  IMAD.MOV.U32 R14, RZ, RZ, R13 ;  /* 0x000000ffff0e7224 */ /* 0x000fc800078e000d */
[----:B------:R-:W-:-:S08]  /*7d20*/  IMAD.WIDE.U32.X R10, R17, R31, R14, P0 ;  /* 0x0000001f110a7225 */ /* 0x000fd000000e040e */
.L_x_170:
[----:B--2---:R-:W-:Y:S01]  /*7d30*/  SHF.R.U64 R7, R10, R29, R11 ;  /* 0x0000001d0a077219 */ /* 0x004fe2000000120b */
[----:B0-----:R-:W-:Y:S01]  /*7d40*/  VIADD R11, R22, 0xffffffff ;  /* 0xffffffff160b7836 */ /* 0x001fe20000000000 */
[----:B------:R-:W-:Y:S01]  /*7d50*/  LOP3.LUT R28, R16, R27, RZ, 0xc0, !PT ;  /* 0x0000001b101c7212 */ /* 0x000fe200078ec0ff */
[----:B------:R-:W-:Y:S02]  /*7d60*/  IMAD.MOV R20, RZ, RZ, -R20 ;  /* 0x000000ffff147224 */ /* 0x000fe400078e0a14 */
[----:B------:R-:W-:Y:S01]  /*7d70*/  IMAD.MOV R10, RZ, RZ, -R7 ;  /* 0x000000ffff0a7224 */ /* 0x000fe200078e0a07 */
[----:B------:R-:W-:Y:S01]  /*7d80*/  LOP3.LUT R18, R18, R11, RZ, 0xc0, !PT ;  /* 0x0000000b12127212 */ /* 0x000fe200078ec0ff */
[----:B------:R-:W-:Y:S02]  /*7d90*/  IMAD R28, R26, R7, R28 ;  /* 0x000000071a1c7224 */ /* 0x000fe400078e021c */
[----:B-1----:R-:W-:Y:S02]  /*7da0*/  @P2 IMAD R25, R23, R20, R24 ;  /* 0x0000001417192224 */ /* 0x002fe400078e0218 */
[----:B---3--:R-:W-:-:S02]  /*7db0*/  IMAD R7, R10, R32, R21 ;  /* 0x000000200a077224 */ /* 0x008fc400078e0215 */
[----:B------:R-:W-:Y:S02]  /*7dc0*/  IMAD R28, R28, R33, R25 ;  /* 0x000000211c1c7224 */ /* 0x000fe400078e0219 */
[----:B------:R-:W-:Y:S02]  /*7dd0*/  IMAD R7, R7, R22, R18 ;  /* 0x0000001607077224 */ /* 0x000fe400078e0212 */
[----:B------:R-:W-:-:S03]  /*7de0*/  IMAD.MOV.U32 R10, RZ, RZ, 0x1 ;  /* 0x00000001ff0a7424 */ /* 0x000fc600078e00ff */
[----:B------:R-:W-:Y:S02]  /*7df0*/  SEL R11, R7, R28, !P2 ;  /* 0x0000001c070b7207 */ /* 0x000fe40005000000 */
[----:B------:R-:W-:Y:S01]  /*7e00*/  SEL R28, R28, R7, !P2 ;  /* 0x000000071c1c7207 */ /* 0x000fe20005000000 */
[----:B------:R-:W-:-:S07]  /*7e10*/  IMAD.MOV.U32 R7, RZ, RZ, R19 ;  /* 0x000000ffff077224 */ /* 0x000fce00078e0013 */
.L_x_168:
[----:B------:R-:W-:Y:S01]  /*7e20*/  LOP3.LUT P0, RZ, R10, 0xff, RZ, 0xc0, !PT ;  /* 0x000000ff0aff7812 */ /* 0x000fe2000780c0ff */
[----:B------:R-:W-:-:S12]  /*7e30*/  IMAD.MOV.U32 R10, RZ, RZ, R28 ;  /* 0x000000ffff0a7224 */ /* 0x000fd800078e001c */
[----:B------:R-:W-:Y:S05]  /*7e40*/  @P0 BRA `(.L_x_171) ;  /* 0xffffff9000e80947 */ /* 0x000fea000383ffff */
[----:B------:R-:W-:Y:S05]  /*7e50*/  EXIT ;  /* 0x000000000000794d */ /* 0x000fea0003800000 */
.L_x_7:
[----:B0-----:R-:W-:Y:S01]  /*7e60*/  ULDC.64 UR4, c[0x0][0x650] ;  /* 0x0001940000047ab9 */ /* 0x001fe20000000a00 */
        /* <DEDUP_REMOVED lines=25> */
.L_x_173:
[----:B------:R-:W0:Y:S01]  /*8000*/  LDC.64 R28, c[0x0][0x640] ;  /* 0x00019000ff1c7b82 */ /* 0x000e220000000a00 */
[-CC-:B------:R-:W-:Y:S01]  /*8010*/  SHF.R.U64 R21, R16, R6.reuse, R17.reuse ;  /* 0x0000000610157219 */ /* 0x180fe20000001211 */
[----:B------:R-:W-:Y:S01]  /*8020*/  IMAD.MOV.U32 R31, RZ, RZ, 0x1 ;  /* 0x00000001ff1f7424 */ /* 0x000fe200078e00ff */
[----:B------:R-:W-:Y:S02]  /*8030*/  SHF.R.U32.HI R5, RZ, R6, R17 ;  /* 0x00000006ff057219 */ /* 0x000fe40000011611 */
        /* <DEDUP_REMOVED lines=9> */
[----:B0-----:R-:W-:Y:S01]  /*80d0*/  ISETP.NE.U32.AND P0, PT, R28, RZ, PT ;  /* 0x000000ff1c00720c */ /* 0x001fe20003f05070 */
[----:B------:R-:W-:-:S03]  /*80e0*/  IMAD.MOV.U32 R11, RZ, RZ, -0x1 ;  /* 0xffffffffff0b7424 */ /* 0x000fc600078e00ff */
[----:B------:R-:W-:Y:S02]  /*80f0*/  ISETP.NE.AND.EX P0, PT, R29, RZ, PT, P0 ;  /* 0x000000ff1d00720c */ /* 0x000fe40003f05300 */
[----:B------:R-:W0:Y:S01]  /*8100*/  LDC R24, c[0x0][0x600] ;  /* 0x00018000ff187b82 */ /* 0x000e220000000800 */
[-CC-:B-1----:R-:W-:Y:S02]  /*8110*/  SHF.R.U64 R18, R10, R14.reuse, R5.reuse ;  /* 0x0000000e0a127219 */ /* 0x182fe40000001205 */
[----:B------:R-:W-:-:S05]  /*8120*/  SHF.R.U32.HI R5, RZ, R14, R5 ;  /* 0x0000000eff057219 */ /* 0x000fca0000011605 */
        /* <DEDUP_REMOVED lines=21> */
.L_x_174:
[----:B-1----:R-:W-:Y:S01]  /*8280*/  SHF.R.U64 R6, R10, R25, R11 ;  /* 0x000000190a067219 */ /* 0x002fe2000000120b */
[----:B0-----:R-:W-:Y:S01]  /*8290*/  VIADD R11, R24, 0xffffffff ;  /* 0xffffffff180b7836 */ /* 0x001fe20000000000 */
[----:B------:R-:W-:Y:S01]  /*82a0*/  SHF.L.U32 R9, R31, R26, RZ ;  /* 0x0000001a1f097219 */ /* 0x000fe200000006ff */
[----:B------:R-:W-:Y:S01]  /*82b0*/  @P2 IMAD R12, R13, R20, R8 ;  /* 0x000000140d0c2224 */ /* 0x000fe200078e0208 */
[----:B------:R-:W-:Y:S01]  /*82c0*/  LOP3.LUT R5, R22, R33, RZ, 0xc0, !PT ;  /* 0x0000002116057212 */ /* 0x000fe200078ec0ff */
[----:B------:R-:W-:Y:S01]  /*82d0*/  IMAD.MOV R10, RZ, RZ, -R6 ;  /* 0x000000ffff0a7224 */ /* 0x000fe200078e0a06 */
[----:B------:R-:W-:Y:S01]  /*82e0*/  LOP3.LUT R18, R18, R11, RZ, 0xc0, !PT ;  /* 0x0000000b12127212 */ /* 0x000fe200078ec0ff */
[----:B------:R-:W-:Y:S02]  /*82f0*/  IMAD.MOV.U32 R8, RZ, RZ, 0x1 ;  /* 0x00000001ff087424 */ /* 0x000fe400078e00ff */
[----:B------:R-:W-:Y:S02]  /*8300*/  IMAD R9, R9, R6, R5 ;  /* 0x0000000609097224 */ /* 0x000fe400078e0205 */
[----:B--2---:R-:W-:-:S02]  /*8310*/  IMAD R5, R10, R27, R23 ;  /* 0x0000001b0a057224 */ /* 0x004fc400078e0217 */
[----:B---3--:R-:W-:Y:S02]  /*8320*/  IMAD R6, R9, R30, R12 ;  /* 0x0000001e09067224 */ /* 0x008fe400078e020c */
[----:B------:R-:W-:Y:S01]  /*8330*/  IMAD R9, R5, R24, R18 ;  /* 0x0000001805097224 */ /* 0x000fe200078e0212 */
[----:B------:R-:W-:Y:S01]  /*8340*/  PRMT R5, R8, 0x7610, R5 ;  /* 0x0000761008057816 */ /* 0x000fe20000000005 */
[----:B------:R-:W-:-:S03]  /*8350*/  IMAD.MOV.U32 R16, RZ, RZ, R21 ;  /* 0x000000ffff107224 */ /* 0x000fc600078e0015 */
[----:B------:R-:W-:Y:S02]  /*8360*/  SEL R17, R9, R6, !P2 ;  /* 0x0000000609117207 */ /* 0x000fe40005000000 */
[----:B------:R-:W-:-:S07]  /*8370*/  SEL R6, R6, R9, !P2 ;  /* 0x0000000906067207 */ /* 0x000fce0005000000 */
.L_x_172:
[----:B------:R-:W-:-:S08]  /*8380*/  NOP ;  /* 0x0000000000007918 */ /* 0x000fd00000000000 */
[----:B------:R-:W0:-:S00]  /*8390*/  USETMAXREG.DEALLOC.CTAPOOL 0x28 ;  /* 0x00000028000079c8 */ /* 0x000e0000080e0500 */
[----:B0-----:R-:W-:-:S13]  /*83a0*/  ISETP.NE.AND P0, PT, R7, RZ, PT ;  /* 0x000000ff0700720c */ /* 0x001fda0003f05270 */
[----:B------:R-:W-:Y:S05]  /*83b0*/  @P0 EXIT ;  /* 0x000000000000094d */ /* 0x000fea0003800000 */
[----:B------:R-:W-:Y:S01]  /*83c0*/  LOP3.LUT P0, RZ, R5, 0xff, RZ, 0xc0, !PT ;  /* 0x000000ff05ff7812 */ /* 0x000fe2000780c0ff */
[----:B------:R-:W-:Y:S02]  /*83d0*/  IMAD.MOV.U32 R11, RZ, RZ, 0x1 ;  /* 0x00000001ff0b7424 */ /* 0x000fe400078e00ff */
[----:B------:R-:W-:-:S10]  /*83e0*/  IMAD.MOV.U32 R15, RZ, RZ, RZ ;  /* 0x000000ffff0f7224 */ /* 0x000fd400078e00ff */
[----:B------:R-:W-:Y:S05]  /*83f0*/  @!P0 BRA `(.L_x_175) ;  /* 0x0000000c00308947 */ /* 0x000fea0003800000 */
[----:B------:R-:W0:Y:S01]  /*8400*/  LDC R5, c[0x0][0x28c] ;  /* 0x0000a300ff057b82 */ /* 0x000e220000000800 */
[----:B------:R-:W-:Y:S01]  /*8410*/  ULDC UR6, c[0x0][0x658] ;  /* 0x0001960000067ab9 */ /* 0x000fe20000000800 */
[----:B------:R-:W-:Y:S01]  /*8420*/  UMOV UR9, 0xffffffff ;  /* 0xffffffff00097882 */ /* 0x000fe20000000000 */
[----:B------:R-:W-:Y:S01]  /*8430*/  ULDC UR8, c[0x0][0xc] ;  /* 0x0000030000087ab9 */ /* 0x000fe20000000800 */
[----:B------:R-:W-:Y:S01]  /*8440*/  USHF.L.U32 UR11, UR9, UR6, URZ ;  /* 0x00000006090b7299 */ /* 0x000fe2000800063f */
[----:B------:R-:W-:Y:S01]  /*8450*/  BSSY B0, `(.L_x_175) ;  /* 0x00000c6000007945 */ /* 0x000fe20003800000 */
[----:B------:R-:W-:Y:S01]  /*8460*/  UMOV UR10, 0x1 ;  /* 0x00000001000a7882 */ /* 0x000fe20000000000 */
[----:B------:R-:W-:Y:S01]  /*8470*/  ULDC UR9, c[0x0][0x10] ;  /* 0x0000040000097ab9 */ /* 0x000fe20000000800 */
[----:B------:R-:W1:Y:S01]  /*8480*/  S2UR UR4, SR_CgaCtaId ;  /* 0x00000000000479c3 */ /* 0x000e620000008800 */
[----:B------:R-:W-:Y:S01]  /*8490*/  UIMAD.WIDE.U32 UR8, UR8, UR9, URZ ;  /* 0x00000009080872a5 */ /* 0x000fe2000f8e003f */
[----:B------:R-:W-:Y:S01]  /*84a0*/  IMAD.MOV.U32 R13, RZ, RZ, 0x1 ;  /* 0x00000001ff0d7424 */ /* 0x000fe200078e00ff */
[----:B------:R-:W-:Y:S01]  /*84b0*/  USHF.L.U32 UR6, UR10, UR6, URZ ;  /* 0x000000060a067299 */ /* 0x000fe2000800063f */
[----:B------:R-:W-:Y:S01]  /*84c0*/  LOP3.LUT R14, R4, 0x2, RZ, 0xfc, !PT ;  /* 0x00000002040e7812 */ /* 0x000fe200078efcff */
[----:B------:R-:W-:Y:S01]  /*84d0*/  IMAD.MOV.U32 R11, RZ, RZ, 0x1 ;  /* 0x00000001ff0b7424 */ /* 0x000fe200078e00ff */
[----:B------:R-:W-:Y:S01]  /*84e0*/  ULDC UR10, c[0x0][0x14] ;  /* 0x00000500000a7ab9 */ /* 0x000fe20000000800 */
[----:B------:R-:W-:Y:S01]  /*84f0*/  IMAD.MOV.U32 R15, RZ, RZ, RZ ;  /* 0x000000ffff0f7224 */ /* 0x000fe200078e00ff */
[----:B------:R-:W-:-:S02]  /*8500*/  UIMAD.WIDE.U32 UR22, UR8, UR10, URZ ;  /* 0x0000000a081672a5 */ /* 0x000fc4000f8e003f */
[----:B------:R-:W-:Y:S01]  /*8510*/  UIMAD UR13, UR9, UR10, URZ ;  /* 0x0000000a090d72a4 */ /* 0x000fe2000f8e023f */
[----:B------:R-:W-:Y:S01]  /*8520*/  ULDC UR5, c[0x0][0x600] ;  /* 0x0001800000057ab9 */ /* 0x000fe20000000800 */
[----:B------:R-:W-:Y:S02]  /*8530*/  ULOP3.LUT UR19, URZ, UR11, URZ, 0x33, !UPT ;  /* 0x0000000b3f137292 */ /* 0x000fe4000f8e333f */
[----:B------:R-:W-:Y:S01]  /*8540*/  UIADD3 UR5, UR5, -0x1, URZ ;  /* 0xffffffff05057890 */ /* 0x000fe2000fffe03f */
[----:B0-----:R-:W-:Y:S01]  /*8550*/  VIADD R5, R5, 0x3f ;  /* 0x0000003f05057836 */ /* 0x001fe20000000000 */
[----:B------:R-:W-:Y:S01]  /*8560*/  UIADD3 UR13, UR23, UR13, URZ ;  /* 0x0000000d170d7290 */ /* 0x000fe2000fffe03f */
[----:B------:R-:W-:-:S03]  /*8570*/  ULDC.64 UR24, c[0x0][0x198] ;  /* 0x0000660000187ab9 */ /* 0x000fc60000000a00 */
[----:B------:R-:W-:Y:S01]  /*8580*/  SHF.R.S32.HI R8, RZ, 0x1f, R5 ;  /* 0x0000001fff087819 */ /* 0x000fe20000011405 */
[----:B-1----:R-:W-:-:S03]  /*8590*/  USHF.L.U32 UR7, UR4, 0x6, URZ ;  /* 0x0000000604077899 */ /* 0x002fc6000800063f */
[----:B------:R-:W-:Y:S01]  /*85a0*/  LEA.HI R8, R8, R5, RZ, 0x6 ;  /* 0x0000000508087211 */ /* 0x000fe200078f30ff */
[----:B------:R-:W-:Y:S02]  /*85b0*/  USHF.L.U32 UR4, UR4, 0xc, URZ ;  /* 0x0000000c04047899 */ /* 0x000fe4000800063f */
[----:B------:R-:W-:Y:S01]  /*85c0*/  ULOP3.LUT UR7, UR7, 0x40, URZ, 0xc0, !UPT ;  /* 0x0000004007077892 */ /* 0x000fe2000f8ec03f */
[----:B------:R-:W-:-:S05]  /*85d0*/  SHF.R.S32.HI R10, RZ, 0x6, R8 ;  /* 0x00000006ff0a7819 */ /* 0x000fca0000011408 */
[----:B------:R-:W-:-:S07]  /*85e0*/  VIADD R5, R10, 0x1 ;  /* 0x000000010a057836 */ /* 0x000fce0000000000 */
.L_x_186:
[----:B------:R-:W-:-:S03]  /*85f0*/  UMOV UR8, 0xffffffff ;  /* 0xffffffff00087882 */ /* 0x000fc60000000000 */
[----:B------:R-:W-:Y:S05]  /*8600*/  BRA.DIV UR8, `(.L_x_176) ;  /* 0x0000000e08c07947 */ /* 0x000fea000b800000 */
[----:B------:R-:W-:-:S13]  /*8610*/  ELECT P0, URZ, PT ;  /* 0x00000000003f782f */ /* 0x000fda0003800000 */
.L_x_198:
[----:B------:R-:W0:Y:S01]  /*8620*/  LDC R7, c[0x0][0x28c] ;  /* 0x0000a300ff077b82 */ /* 0x000e220000000800 */
[----:B------:R-:W-:Y:S01]  /*8630*/  BSSY B1, `(.L_x_177) ;  /* 0x0000037000017945 */ /* 0x000fe20003800000 */
[----:B0-----:R-:W-:-:S13]  /*8640*/  ISETP.LT.OR P0, PT, R7, 0x1, !P0 ;  /* 0x000000010700780c */ /* 0x001fda0004701670 */
[----:B------:R-:W-:Y:S05]  /*8650*/  @P0 BRA `(.L_x_178) ;  /* 0x0000000000d00947 */ /* 0x000fea0003800000 */
[----:B------:R-:W-:Y:S01]  /*8660*/  IMAD.SHL.U32 R18, R6, 0x80, RZ ;  /* 0x0000008006127824 */ /* 0x000fe200078e00ff */
[----:B------:R-:W-:Y:S01]  /*8670*/  LEA R17, R17, UR7, 0x7 ;  /* 0x0000000711117c11 */ /* 0x000fe2000f8e38ff */
[----:B------:R-:W-:Y:S02]  /*8680*/  IMAD.MOV.U32 R21, RZ, RZ, RZ ;  /* 0x000000ffff157224 */ /* 0x000fe400078e00ff */
[----:B------:R-:W-:Y:S02]  /*8690*/  IMAD.MOV.U32 R6, RZ, RZ, R5 ;  /* 0x000000ffff067224 */ /* 0x000fe400078e0005 */
[----:B------:R-:W-:Y:S02]  /*86a0*/  IMAD.MOV.U32 R7, RZ, RZ, R11 ;  /* 0x000000ffff077224 */ /* 0x000fe400078e000b */
[----:B------:R-:W-:-:S07]  /*86b0*/  IMAD.MOV.U32 R8, RZ, RZ, R15 ;  /* 0x000000ffff087224 */ /* 0x000fce00078e000f */
.L_x_181:
[----:B------:R-:W0:Y:S01]  /*86c0*/  S2R R12, SR_CgaCtaId ;  /* 0x00000000000c7919 */ /* 0x000e220000008800 */
[----:B------:R-:W-:Y:S02]  /*86d0*/  MOV R9, 0x400 ;  /* 0x0000040000097802 */ /* 0x000fe40000000f00 */
[----:B------:R-:W-:Y:S02]  /*86e0*/  LOP3.LUT P1, RZ, R0, 0x7f, RZ, 0xc0, !PT ;  /* 0x0000007f00ff7812 */ /* 0x000fe4000782c0ff */
[----:B0-----:R-:W-:Y:S02]  /*86f0*/  LEA R19, R12, R9, 0x18 ;  /* 0x000000090c137211 */ /* 0x001fe400078ec0ff */
[----:B------:R-:W-:-:S09]  /*8700*/  SHF.L.U32 R9, R7, 0x1f, RZ ;  /* 0x0000001f07097819 */ /* 0x000fd200000006ff */
[----:B------:R-:W0:Y:S01]  /*8710*/  @!P1 LDC R12, c[0x0][0x500] ;  /* 0x00014000ff0c9b82 */ /* 0x000e220000000800 */
[----:B------:R-:W-:-:S04]  /*8720*/  IMAD R20, R8, 0x8, R19 ;  /* 0x0000000808147824 */ /* 0x000fc800078e0213 */
[----:B------:R-:W1:Y:S02]  /*8730*/  SYNCS.PHASECHK.TRANS64.TRYWAIT P0, [R20+URZ+0x28], R9 ;  /* 0x00002809140075a7 */ /* 0x000e64000800017f */
[----:B-1----:R-:W-:Y:S05]  /*8740*/  @!P0 BRA `(.L_x_179) ;  /* 0x0000000c00908947 */ /* 0x002fea0003800000 */
.L_x_199:
[----:B-1----:R-:W-:Y:S01]  /*8750*/  PRMT R9, R14, 0x9910, RZ ;  /* 0x000099100e097816 */ /* 0x002fe200000000ff */
[----:B0-----:R0:W-:Y:S03]  /*8760*/  @!P1 SYNCS.ARRIVE.TRANS64 RZ, [R20+URZ], R12 ;  /* 0x0000000c14ff99a7 */ /* 0x0011e6000800003f */
[----:B------:R-:W-:-:S13]  /*8770*/  ISETP.NE.AND P0, PT, R9, 0x2, PT ;  /* 0x000000020900780c */ /* 0x000fda0003f05270 */
[----:B0-----:R-:W-:Y:S05]  /*8780*/  @P0 BRA `(.L_x_180) ;  /* 0x0000000000040947 */ /* 0x001fea0003800000 */
[----:B------:R-:W-:Y:S01]  /*8790*/  BPT.TRAP 0x1 ;  /* 0x000000040000795c */ /* 0x000fe20000300000 */
.L_x_180:
[----:B------:R-:W-:Y:S01]  /*87a0*/  R2UR UR8, R8 ;  /* 0x00000000080872ca */ /* 0x000fe200000e0000 */
[----:B------:R-:W-:Y:S01]  /*87b0*/  VIADD R6, R6, 0xffffffff ;  /* 0xffffffff06067836 */ /* 0x000fe20000000000 */
[----:B------:R-:W-:Y:S01]  /*87c0*/  R2UR UR18, R19 ;  /* 0x00000000131272ca */ /* 0x000fe200000e0000 */
[----:B------:R-:W-:Y:S01]  /*87d0*/  UIADD3 UR14, UP0, UR24, 0xf0, URZ ;  /* 0x000000f0180e7890 */ /* 0x000fe2000ff1e03f */
[----:B------:R-:W-:Y:S01]  /*87e0*/  R2UR UR20, R18 ;  /* 0x00000000121472ca */ /* 0x000fe200000e0000 */
[----:B------:R-:W-:Y:S01]  /*87f0*/  UIADD3 UR26, UP1, UR24, 0x1f0, URZ ;  /* 0x000001f0181a7890 */ /* 0x000fe2000ff3e03f */
[----:B------:R-:W-:Y:S01]  /*8800*/  R2UR UR9, R20 ;  /* 0x00000000140972ca */ /* 0x000fe200000e0000 */
[----:B------:R-:W-:Y:S01]  /*8810*/  UIADD3.X UR15, URZ, UR25, URZ, UP0, !UPT ;  /* 0x000000193f0f7290 */ /* 0x000fe200087fe43f */
[----:B------:R-:W-:Y:S01]  /*8820*/  R2UR UR10, R21 ;  /* 0x00000000150a72ca */ /* 0x000fe200000e0000 */
[----:B------:R-:W-:Y:S01]  /*8830*/  VIADD R8, R8, 0x1 ;  /* 0x0000000108087836 */ /* 0x000fe20000000000 */
[----:B------:R-:W-:Y:S01]  /*8840*/  R2UR UR12, R16 ;  /* 0x00000000100c72ca */ /* 0x000fe200000e0000 */
[----:B------:R-:W-:Y:S01]  /*8850*/  UIADD3.X UR27, URZ, UR25, URZ, UP1, !UPT ;  /* 0x000000193f1b7290 */ /* 0x000fe20008ffe43f */
[----:B------:R-:W-:Y:S01]  /*8860*/  R2UR UR21, R17 ;  /* 0x00000000111572ca */ /* 0x000fe200000e0000 */
[----:B------:R-:W-:Y:S01]  /*8870*/  USHF.L.U32 UR8, UR8, 0xd, URZ ;  /* 0x0000000d08087899 */ /* 0x000fe2000800063f */
[----:B------:R-:W-:Y:S01]  /*8880*/  ISETP.GT.AND P1, PT, R6, 0x1, PT ;  /* 0x000000010600780c */ /* 0x000fe20003f24270 */
[----:B------:R-:W-:Y:S01]  /*8890*/  UMOV UR16, 0x0 ;  /* 0x0000000000107882 */ /* 0x000fe20000000000 */
[----:B------:R-:W-:Y:S01]  /*88a0*/  UMOV UR17, 0x10000000 ;  /* 0x1000000000117882 */ /* 0x000fe20000000000 */
[----:B------:R-:W-:Y:S01]  /*88b0*/  ULOP3.LUT UR11, UR8, 0x1000, UR4, 0xf8, !UPT ;  /* 0x00001000080b7892 */ /* 0x000fe2000f8ef804 */
[C---:B------:R-:W-:Y:S01]  /*88c0*/  ISETP.NE.AND P0, PT, R8.reuse, 0x5, PT ;  /* 0x000000050800780c */ /* 0x040fe20003f05270 */
[----:B------:R-:W-:Y:S01]  /*88d0*/  UIADD3 UR8, UR18, 0x100, UR8 ;  /* 0x0000010012087890 */ /* 0x000fe2000fffe008 */
[----:B------:R-:W-:Y:S01]  /*88e0*/  VIADD R21, R21, 0x40 ;  /* 0x0000004015157836 */ /* 0x000fe20000000000 */
[----:B------:R-:W-:Y:S01]  /*88f0*/  UIADD3 UR18, UR18, 0xa100, UR11 ;  /* 0x0000a10012127890 */ /* 0x000fe2000fffe00b */
[----:B------:R-:W-:Y:S01]  /*8900*/  SEL R12, RZ, 0x1, P0 ;  /* 0x00000001ff0c7807 */ /* 0x000fe20000000000 */
[----:B------:R-:W-:Y:S01]  /*8910*/  UMOV UR28, 0x30000 ;  /* 0x00030000001c7882 */ /* 0x000fe20000000000 */
[----:B------:R-:W-:Y:S01]  /*8920*/  UMOV UR11, UR20 ;  /* 0x00000014000b7c82 */ /* 0x000fe20008000000 */
[----:B------:R-:W-:-:S02]  /*8930*/  SEL R8, R8, RZ, P0 ;  /* 0x000000ff08087207 */ /* 0x000fc40000000000 */
[----:B------:R-:W-:Y:S01]  /*8940*/  LOP3.LUT R7, R7, R12, RZ, 0x3c, !PT ;  /* 0x0000000c07077212 */ /* 0x000fe200078e3cff */
[----:B------:R0:W-:Y:S02]  /*8950*/  UTMALDG.3D [UR8], [UR14], desc[UR16] ;  /* 0x000010080e0075b4 */ /* 0x0001e40008011000 */
[----:B0-----:R-:W-:Y:S01]  /*8960*/  UMOV UR8, UR18 ;  /* 0x0000001200087c82 */ /* 0x001fe20008000000 */
[----:B------:R-:W-:Y:S02]  /*8970*/  UMOV UR11, UR21 ;  /* 0x00000015000b7c82 */ /* 0x000fe40008000000 */
[----:B------:R0:W-:Y:S02]  /*8980*/  UTMALDG.3D.MULTICAST [UR8], [UR26], UR28, desc[UR16] ;  /* 0x000010081a0073b4 */ /* 0x0001e4000801181c */
[----:B0-----:R-:W-:Y:S05]  /*8990*/  @P1 BRA `(.L_x_181) ;  /* 0xfffffffc00481947 */ /* 0x001fea000383ffff */
.L_x_178:
[----:B------:R-:W-:Y:S05]  /*89a0*/  BSYNC B1 ;  /* 0x0000000000017941 */ /* 0x000fea0003800000 */
.L_x_177:
[----:B------:R-:W-:Y:S01]  /*89b0*/  LOP3.LUT P1, RZ, R13, 0xff, RZ, 0xc0, !PT ;  /* 0x000000ff0dff7812 */ /* 0x000fe2000782c0ff */
[C---:B------:R-:W-:Y:S01]  /*89c0*/  IMAD.IADD R15, R10.reuse, 0x1, R15 ;  /* 0x000000010a0f7824 */ /* 0x040fe200078e020f */
[----:B------:R-:W-:Y:S01]  /*89d0*/  ULDC.64 UR8, c[0x0][0x650] ;  /* 0x0001940000087ab9 */ /* 0x000fe20000000a00 */
[C---:B------:R-:W-:Y:S01]  /*89e0*/  ISETP.GE.U32.AND P3, PT, R10.reuse, 0x5, PT ;  /* 0x000000050a00780c */ /* 0x040fe20003f66070 */
[----:B------:R-:W-:Y:S01]  /*89f0*/  BSSY B1, `(.L_x_182) ;  /* 0x0000069000017945 */ /* 0x000fe20003800000 */
[----:B------:R-:W-:Y:S01]  /*8a00*/  IMAD.MOV.U32 R17, RZ, RZ, -0x1 ;  /* 0xffffffffff117424 */ /* 0x000fe200078e00ff */
[----:B------:R-:W-:Y:S01]  /*8a10*/  ISETP.GT.U32.AND P0, PT, R15, 0x4, PT ;  /* 0x000000040f00780c */ /* 0x000fe20003f04070 */
[----:B------:R-:W-:Y:S01]  /*8a20*/  IMAD.MOV.U32 R16, RZ, RZ, -0x1 ;  /* 0xffffffffff107424 */ /* 0x000fe200078e00ff */
[----:B------:R-:W-:Y:S02]  /*8a30*/  PRMT R13, RZ, 0x7610, R13 ;  /* 0x00007610ff0d7816 */ /* 0x000fe4000000000d */
[----:B------:R-:W-:-:S03]  /*8a40*/  ISETP.LT.U32.AND P0, PT, R10, 0x5, P0 ;  /* 0x000000050a00780c */ /* 0x000fc60000701070 */
[----:B------:R-:W0:Y:S01]  /*8a50*/  @P1 S2R R7, SR_CgaCtaId ;  /* 0x0000000000071919 */ /* 0x000e220000008800 */
[----:B------:R-:W-:-:S04]  /*8a60*/  @P1 MOV R6, 0x400 ;  /* 0x0000040000061802 */ /* 0x000fc80000000f00 */
[----:B0-----:R-:W-:Y:S01]  /*8a70*/  @P1 LEA R8, R7, R6, 0x18 ;  /* 0x0000000607081211 */ /* 0x001fe200078ec0ff */
[----:B------:R-:W-:Y:S01]  /*8a80*/  IMAD.WIDE.U32 R6, R15, -0x33333333, RZ ;  /* 0xcccccccd0f067825 */ /* 0x000fe200078e00ff */
[----:B------:R-:W-:Y:S02]  /*8a90*/  SEL R6, RZ, 0x1, !P0 ;  /* 0x00000001ff067807 */ /* 0x000fe40004000000 */
[----:B------:R0:W-:Y:S01]  /*8aa0*/  @P1 SYNCS.ARRIVE.TRANS64.A1T0 RZ, [R8+URZ+0x68], RZ ;  /* 0x000068ff08ff19a7 */ /* 0x0001e2000810003f */
[----:B------:R-:W-:Y:S02]  /*8ab0*/  IADD3 R2, P1, R2, UR22, RZ ;  /* 0x0000001602027c10 */ /* 0x000fe4000ff3e0ff */
[----:B------:R-:W-:Y:S01]  /*8ac0*/  LOP3.LUT R11, R11, R6, RZ, 0x3c, !PT ;  /* 0x000000060b0b7212 */ /* 0x000fe200078e3cff */
[----:B------:R-:W-:Y:S01]  /*8ad0*/  IMAD.MOV.U32 R6, RZ, RZ, -0x1 ;  /* 0xffffffffff067424 */ /* 0x000fe200078e00ff */
[----:B------:R-:W-:Y:S02]  /*8ae0*/  IADD3.X R3, R3, UR13, RZ, P1, !PT ;  /* 0x0000000d03037c10 */ /* 0x000fe40008ffe4ff */
[----:B------:R-:W-:-:S02]  /*8af0*/  ISETP.GE.U32.AND P0, PT, R2, UR8, PT ;  /* 0x0000000802007c0c */ /* 0x000fc4000bf06070 */
[----:B0-----:R-:W-:Y:S02]  /*8b00*/  SHF.R.U32.HI R8, RZ, 0x2, R7 ;  /* 0x00000002ff087819 */ /* 0x001fe40000011607 */
[----:B------:R-:W-:Y:S02]  /*8b10*/  ISETP.GE.U32.AND.EX P0, PT, R3, UR9, PT, P0 ;  /* 0x0000000903007c0c */ /* 0x000fe4000bf06100 */
[----:B------:R-:W-:Y:S01]  /*8b20*/  @P3 LOP3.LUT R11, R11, 0x1, R8, 0x78, !PT ;  /* 0x000000010b0b3812 */ /* 0x000fe200078e7808 */
[----:B------:R-:W-:Y:S01]  /*8b30*/  IMAD R15, R8, -0x5, R15 ;  /* 0xfffffffb080f7824 */ /* 0x000fe200078e020f */
[----:B------:R-:W-:-:S09]  /*8b40*/  PRMT R7, RZ, 0x7610, R7 ;  /* 0x00007610ff077816 */ /* 0x000fd20000000007 */
[----:B------:R-:W-:Y:S05]  /*8b50*/  @P0 BRA `(.L_x_183) ;  /* 0x0000000400480947 */ /* 0x000fea0003800000 */
[----:B------:R-:W0:Y:S01]  /*8b60*/  S2R R17, SR_CTAID.X ;  /* 0x0000000000117919 */ /* 0x000e220000002500 */
[----:B------:R-:W-:Y:S01]  /*8b70*/  ULDC.64 UR8, c[0x0][0x628] ;  /* 0x00018a0000087ab9 */ /* 0x000fe20000000a00 */
[----:B------:R-:W1:Y:S01]  /*8b80*/  LDC R18, c[0x0][0x144] ;  /* 0x00005100ff127b82 */ /* 0x000e620000000800 */
[----:B------:R-:W-:Y:S01]  /*8b90*/  ISETP.NE.U32.AND P0, PT, RZ, UR8, PT ;  /* 0x00000008ff007c0c */ /* 0x000fe2000bf05070 */
[----:B------:R-:W2:Y:S01]  /*8ba0*/  S2R R12, SR_CTAID.Y ;  /* 0x00000000000c7919 */ /* 0x000ea20000002600 */
[----:B------:R-:W-:Y:S01]  /*8bb0*/  ULDC UR10, c[0x0][0x150] ;  /* 0x00005400000a7ab9 */ /* 0x000fe20000000800 */
[----:B------:R-:W-:Y:S01]  /*8bc0*/  ULDC UR11, c[0x0][0x630] ;  /* 0x00018c00000b7ab9 */ /* 0x000fe20000000800 */
[----:B------:R-:W-:Y:S01]  /*8bd0*/  ISETP.NE.AND.EX P0, PT, RZ, UR9, PT, P0 ;  /* 0x00000009ff007c0c */ /* 0x000fe2000bf05300 */
[----:B------:R-:W-:Y:S01]  /*8be0*/  IMAD.MOV.U32 R6, RZ, RZ, R2 ;  /* 0x000000ffff067224 */ /* 0x000fe200078e0002 */
[----:B0-----:R-:W-:-:S05]  /*8bf0*/  I2FP.F32.U32 R7, R17 ;  /* 0x0000001100077245 */ /* 0x001fca0000201000 */
[----:B------:R-:W-:Y:S01]  /*8c00*/  FMUL R20, R7, UR10 ;  /* 0x0000000a07147c20 */ /* 0x000fe20008400000 */
[----:B------:R-:W-:-:S05]  /*8c10*/  IMAD.MOV.U32 R7, RZ, RZ, R3 ;  /* 0x000000ffff077224 */ /* 0x000fca00078e0003 */
[----:B--2---:R-:W-:Y:S05]  /*8c20*/  @!P0 BRA `(.L_x_184) ;  /* 0x0000000000288947 */ /* 0x004fea0003800000 */
[----:B------:R-:W-:Y:S02]  /*8c30*/  ULDC UR10, c[0x0][0x634] ;  /* 0x00018d00000a7ab9 */ /* 0x000fe40000000800 */
[----:B------:R-:W-:-:S05]  /*8c40*/  IADD3 R7, P0, R2, UR10, RZ ;  /* 0x0000000a02077c10 */ /* 0x000fca000ff1e0ff */
[----:B------:R-:W-:-:S04]  /*8c50*/  IMAD.X R19, RZ, RZ, R3, P0 ;  /* 0x000000ffff137224 */ /* 0x000fc800000e0603 */
[----:B------:R-:W-:-:S04]  /*8c60*/  IMAD.WIDE.U32 R8, R19, UR8, RZ ;  /* 0x0000000813087c25 */ /* 0x000fc8000f8e00ff */
[----:B------:R-:W-:-:S04]  /*8c70*/  IMAD.WIDE.U32 R8, P0, R7, UR9, R8 ;  /* 0x0000000907087c25 */ /* 0x000fc8000f800008 */
[----:B------:R-:W-:-:S04]  /*8c80*/  IMAD.WIDE.U32 R6, R7, UR8, RZ ;  /* 0x0000000807067c25 */ /* 0x000fc8000f8e00ff */
[----:B------:R-:W-:Y:S01]  /*8c90*/  IMAD.MOV.U32 R6, RZ, RZ, R9 ;  /* 0x000000ffff067224 */ /* 0x000fe200078e0009 */
[----:B------:R-:W-:Y:S01]  /*8ca0*/  IADD3 RZ, P1, R7, R8, RZ ;  /* 0x0000000807ff7210 */ /* 0x000fe20007f3e0ff */
[----:B------:R-:W-:-:S04]  /*8cb0*/  IMAD.X R7, RZ, RZ, RZ, P0 ;  /* 0x000000ffff077224 */ /* 0x000fc800000e06ff */
[----:B------:R-:W-:-:S08]  /*8cc0*/  IMAD.WIDE.U32.X R6, R19, UR9, R6, P1 ;  /* 0x0000000913067c25 */ /* 0x000fd000088e0406 */
.L_x_184:
[--C-:B------:R-:W-:Y:S01]  /*8cd0*/  SHF.R.U64 R16, R6, UR11, R7.reuse ;  /* 0x0000000b06107c19 */ /* 0x100fe20008001207 */
[----:B------:R-:W0:Y:S01]  /*8ce0*/  F2I.U32.TRUNC.NTZ R20, R20 ;  /* 0x0000001400147305 */ /* 0x000e22000020f000 */
[----:B------:R-:W-:Y:S01]  /*8cf0*/  SHF.R.U32.HI R6, RZ, UR11, R7 ;  /* 0x0000000bff067c19 */ /* 0x000fe20008011607 */
[----:B------:R-:W-:Y:S01]  /*8d00*/  ULDC.64 UR8, c[0x0][0x620] ;  /* 0x0001880000087ab9 */ /* 0x000fe20000000a00 */
[----:B------:R-:W-:Y:S01]  /*8d10*/  IADD3 R9, P0, RZ, -R16, RZ ;  /* 0x80000010ff097210 */ /* 0x000fe20007f1e0ff */
[----:B------:R-:W-:Y:S01]  /*8d20*/  ULDC.64 UR10, c[0x0][0x640] ;  /* 0x00019000000a7ab9 */ /* 0x000fe20000000a00 */
[----:B------:R-:W2:Y:S03]  /*8d30*/  LDC R21, c[0x0][0x148] ;  /* 0x00005200ff157b82 */ /* 0x000ea60000000800 */
[----:B------:R-:W-:Y:S01]  /*8d40*/  IMAD.X R6, RZ, RZ, ~R6, P0 ;  /* 0x000000ffff067224 */ /* 0x000fe200000e0e06 */
[----:B------:R-:W-:-:S03]  /*8d50*/  ISETP.NE.U32.AND P0, PT, RZ, UR10, PT ;  /* 0x0000000aff007c0c */ /* 0x000fc6000bf05070 */
[----:B------:R-:W-:Y:S01]  /*8d60*/  IMAD R8, R6, UR8, RZ ;  /* 0x0000000806087c24 */ /* 0x000fe2000f8e02ff */
[----:B------:R-:W-:Y:S01]  /*8d70*/  ISETP.NE.AND.EX P0, PT, RZ, UR11, PT, P0 ;  /* 0x0000000bff007c0c */ /* 0x000fe2000bf05300 */
[----:B------:R-:W-:Y:S01]  /*8d80*/  IMAD.WIDE.U32 R6, R9, UR8, R2 ;  /* 0x0000000809067c25 */ /* 0x000fe2000f8e0002 */
[----:B------:R-:W-:-:S03]  /*8d90*/  ULDC UR8, c[0x0][0x618] ;  /* 0x0001860000087ab9 */ /* 0x000fc60000000800 */
[----:B------:R-:W-:Y:S01]  /*8da0*/  IMAD R9, R9, UR9, R8 ;  /* 0x0000000909097c24 */ /* 0x000fe2000f8e0208 */
[----:B------:R-:W-:Y:S01]  /*8db0*/  ULDC UR9, c[0x0][0x154] ;  /* 0x0000550000097ab9 */ /* 0x000fe20000000800 */
[----:B0-----:R-:W-:Y:S02]  /*8dc0*/  IMAD.MOV R8, RZ, RZ, -R20 ;  /* 0x000000ffff087224 */ /* 0x001fe400078e0a14 */
[----:B------:R-:W-:Y:S02]  /*8dd0*/  IMAD.IADD R7, R7, 0x1, R9 ;  /* 0x0000000107077824 */ /* 0x000fe400078e0209 */
[----:B-1----:R-:W-:Y:S01]  /*8de0*/  IMAD R17, R18, R8, R17 ;  /* 0x0000000812117224 */ /* 0x002fe200078e0211 */
[----:B------:R-:W-:Y:S02]  /*8df0*/  I2FP.F32.U32 R8, R12 ;  /* 0x0000000c00087245 */ /* 0x000fe40000201000 */
[--C-:B------:R-:W-:Y:S02]  /*8e00*/  SHF.R.U64 R18, R6, UR8, R7.reuse ;  /* 0x0000000806127c19 */ /* 0x100fe40008001207 */
[----:B------:R-:W-:Y:S01]  /*8e10*/  SHF.R.U32.HI R7, RZ, UR8, R7 ;  /* 0x00000008ff077c19 */ /* 0x000fe20008011607 */
[----:B------:R-:W-:Y:S01]  /*8e20*/  FMUL R8, R8, UR9 ;  /* 0x0000000908087c20 */ /* 0x000fe20008400000 */
[----:B------:R-:W-:-:S02]  /*8e30*/  ULDC UR8, c[0x0][0x608] ;  /* 0x0001820000087ab9 */ /* 0x000fc40000000800 */
[--C-:B------:R-:W-:Y:S01]  /*8e40*/  SHF.R.U64 R20, R18, UR8, R7.reuse ;  /* 0x0000000812147c19 */ /* 0x100fe20008001207 */
[----:B------:R0:W1:Y:S01]  /*8e50*/  F2I.U32.TRUNC.NTZ R22, R8 ;  /* 0x0000000800167305 */ /* 0x000062000020f000 */
[----:B------:R-:W-:Y:S01]  /*8e60*/  SHF.R.U32.HI R7, RZ, UR8, R7 ;  /* 0x00000008ff077c19 */ /* 0x000fe20008011607 */
[----:B------:R-:W-:-:S03]  /*8e70*/  ULDC UR8, c[0x0][0x658] ;  /* 0x0001960000087ab9 */ /* 0x000fc60000000800 */
[--C-:B------:R-:W-:Y:S02]  /*8e80*/  SHF.R.U64 R19, R20, UR8, R7.reuse ;  /* 0x0000000814137c19 */ /* 0x100fe40008001207 */
[----:B------:R-:W-:-:S03]  /*8e90*/  SHF.R.U32.HI R23, RZ, UR8, R7 ;  /* 0x00000008ff177c19 */ /* 0x000fc60008011607 */
[----:B------:R-:W-:Y:S02]  /*8ea0*/  IMAD.MOV.U32 R6, RZ, RZ, R19 ;  /* 0x000000ffff067224 */ /* 0x000fe400078e0013 */
[----:B------:R-:W-:Y:S01]  /*8eb0*/  IMAD.MOV.U32 R7, RZ, RZ, R23 ;  /* 0x000000ffff077224 */ /* 0x000fe200078e0017 */
[----:B0-----:R-:W-:Y:S06]  /*8ec0*/  @!P0 BRA `(.L_x_185) ;  /* 0x0000000000288947 */ /* 0x001fec0003800000 */
        /* <DEDUP_REMOVED lines=10> */
.L_x_185:
[----:B------:R-:W-:Y:S01]  /*8f70*/  ULDC UR8, c[0x0][0x648] ;  /* 0x0001920000087ab9 */ /* 0x000fe20000000800 */
[----:B-1----:R-:W-:Y:S01]  /*8f80*/  IMAD.MOV R22, RZ, RZ, -R22 ;  /* 0x000000ffff167224 */ /* 0x002fe200078e0a16 */
[----:B------:R-:W-:Y:S01]  /*8f90*/  SHF.R.U64 R7, R6, UR8, R7 ;  /* 0x0000000806077c19 */ /* 0x000fe20008001207 */
[----:B------:R-:W-:Y:S01]  /*8fa0*/  ULDC UR8, c[0x0][0x638] ;  /* 0x00018e0000087ab9 */ /* 0x000fe20000000800 */
[----:B------:R-:W-:Y:S01]  /*8fb0*/  LOP3.LUT R6, R20, UR19, RZ, 0xc0, !PT ;  /* 0x0000001314067c12 */ /* 0x000fe2000f8ec0ff */
[----:B--2---:R-:W-:Y:S01]  /*8fc0*/  @P2 IMAD R17, R21, R22, R12 ;  /* 0x0000001615112224 */ /* 0x004fe200078e020c */
[----:B------:R-:W-:Y:S01]  /*8fd0*/  LOP3.LUT R18, R18, UR5, RZ, 0xc0, !PT ;  /* 0x0000000512127c12 */ /* 0x000fe2000f8ec0ff */
[----:B------:R-:W-:Y:S01]  /*8fe0*/  IMAD.MOV R8, RZ, RZ, -R7 ;  /* 0x000000ffff087224 */ /* 0x000fe200078e0a07 */
[----:B------:R-:W-:Y:S01]  /*8ff0*/  ULDC UR9, c[0x0][0x610] ;  /* 0x0001840000097ab9 */ /* 0x000fe20000000800 */
[----:B------:R-:W-:Y:S02]  /*9000*/  IMAD R6, R7, UR6, R6 ;  /* 0x0000000607067c24 */ /* 0x000fe4000f8e0206 */
[----:B------:R-:W-:Y:S01]  /*9010*/  IMAD R19, R8, UR8, R19 ;  /* 0x0000000808137c24 */ /* 0x000fe2000f8e0213 */
[----:B------:R-:W-:Y:S01]  /*9020*/  ULDC UR8, c[0x0][0x600] ;  /* 0x0001800000087ab9 */ /* 0x000fe20000000800 */
[----:B------:R-:W-:-:S02]  /*9030*/  IMAD R6, R6, UR9, R17 ;  /* 0x0000000906067c24 */ /* 0x000fc4000f8e0211 */
[----:B------:R-:W-:Y:S02]  /*9040*/  IMAD R19, R19, UR8, R18 ;  /* 0x0000000813137c24 */ /* 0x000fe4000f8e0212 */
[----:B------:R-:W-:-:S03]  /*9050*/  IMAD.MOV.U32 R7, RZ, RZ, 0x1 ;  /* 0x00000001ff077424 */ /* 0x000fc600078e00ff */
[----:B------:R-:W-:Y:S02]  /*9060*/  SEL R17, R19, R6, !P2 ;  /* 0x0000000613117207 */ /* 0x000fe40005000000 */
[----:B------:R-:W-:-:S07]  /*9070*/  SEL R6, R6, R19, !P2 ;  /* 0x0000001306067207 */ /* 0x000fce0005000000 */
.L_x_183:
[----:B------:R-:W-:Y:S05]  /*9080*/  BSYNC B1 ;  /* 0x0000000000017941 */ /* 0x000fea0003800000 */
.L_x_182:
[----:B------:R-:W-:-:S13]  /*9090*/  LOP3.LUT P0, RZ, R7, 0xff, RZ, 0xc0, !PT ;  /* 0x000000ff07ff7812 */ /* 0x000fda000780c0ff */
[----:B------:R-:W-:Y:S05]  /*90a0*/  @P0 BRA `(.L_x_186) ;  /* 0xfffffff400500947 */ /* 0x000fea000383ffff */
[----:B------:R-:W-:Y:S05]  /*90b0*/  BSYNC B0 ;  /* 0x0000000000007941 */ /* 0x000fea0003800000 */
.L_x_175:
[----:B------:R-:W-:-:S03]  /*90c0*/  UMOV UR8, 0xffffffff ;  /* 0xffffffff00087882 */ /* 0x000fc60000000000 */
[----:B------:R-:W-:Y:S05]  /*90d0*/  BRA.DIV UR8, `(.L_x_187) ;  /* 0x0000000608407947 */ /* 0x000fea000b800000 */
[----:B------:R-:W-:-:S13]  /*90e0*/  ELECT P0, URZ, PT ;  /* 0x00000000003f782f */ /* 0x000fda0003800000 */
.L_x_202:
[----:B------:R-:W-:Y:S04]  /*90f0*/  BSSY B0, `(.L_x_188) ;  /* 0x0000034000007945 */ /* 0x000fe80003800000 */
[----:B------:R-:W-:Y:S05]  /*9100*/  @!P0 BRA `(.L_x_189) ;  /* 0x0000000000c88947 */ /* 0x000fea0003800000 */
[----:B------:R-:W-:-:S04]  /*9110*/  LOP3.LUT R4, R4, 0x2, RZ, 0xfc, !PT ;  /* 0x0000000204047812 */ /* 0x000fc800078efcff */
[----:B------:R-:W-:-:S13]  /*9120*/  ISETP.NE.AND P0, PT, R4, 0x3, PT ;  /* 0x000000030400780c */ /* 0x000fda0003f05270 */
[----:B------:R-:W-:Y:S05]  /*9130*/  @!P0 BRA `(.L_x_190) ;  /* 0x0000000000048947 */ /* 0x000fea0003800000 */
[----:B------:R-:W-:Y:S01]  /*9140*/  BPT.TRAP 0x1 ;  /* 0x000000040000795c */ /* 0x000fe20000300000 */
.L_x_190:
[----:B------:R-:W0:Y:S01]  /*9150*/  S2R R3, SR_CgaCtaId ;  /* 0x0000000000037919 */ /* 0x000e220000008800 */
[----:B------:R-:W-:-:S04]  /*9160*/  MOV R0, 0x400 ;  /* 0x0000040000007802 */ /* 0x000fc80000000f00 */
[----:B0-----:R-:W-:Y:S02]  /*9170*/  LEA R0, R3, R0, 0x18 ;  /* 0x0000000003007211 */ /* 0x001fe400078ec0ff */
[----:B------:R-:W-:-:S03]  /*9180*/  SHF.L.U32 R3, R11, 0x1f, RZ ;  /* 0x0000001f0b037819 */ /* 0x000fc600000006ff */
[----:B------:R-:W-:-:S04]  /*9190*/  VIADD R0, R0, 0x28 ;  /* 0x0000002800007836 */ /* 0x000fc80000000000 */
[C---:B------:R-:W-:Y:S02]  /*91a0*/  IMAD R6, R15.reuse, 0x8, R0 ;  /* 0x000000080f067824 */ /* 0x040fe400078e0200 */
[----:B------:R-:W-:Y:S02]  /*91b0*/  VIADD R15, R15, 0x1 ;  /* 0x000000010f0f7836 */ /* 0x000fe40000000000 */
[----:B------:R-:W0:Y:S03]  /*91c0*/  SYNCS.PHASECHK.TRANS64.TRYWAIT P0, [R6+URZ], R3 ;  /* 0x00000003060075a7 */ /* 0x000e26000800017f */
[----:B------:R-:W-:-:S04]  /*91d0*/  ISETP.NE.AND P1, PT, R15, 0x5, PT ;  /* 0x000000050f00780c */ /* 0x000fc80003f25270 */
[----:B------:R-:W-:Y:S02]  /*91e0*/  SEL R2, RZ, 0x1, P1 ;  /* 0x00000001ff027807 */ /* 0x000fe40000800000 */
[----:B------:R-:W-:Y:S02]  /*91f0*/  SEL R15, R15, RZ, P1 ;  /* 0x000000ff0f0f7207 */ /* 0x000fe40000800000 */
[----:B------:R-:W-:-:S03]  /*9200*/  LOP3.LUT R8, R11, R2, RZ, 0x3c, !PT ;  /* 0x000000020b087212 */ /* 0x000fc600078e3cff */
[----:B------:R-:W-:Y:S01]  /*9210*/  IMAD R7, R15, 0x8, R0 ;  /* 0x000000080f077824 */ /* 0x000fe200078e0200 */
[----:B------:R-:W-:Y:S01]  /*9220*/  SHF.L.U32 R4, R8, 0x1f, RZ ;  /* 0x0000001f08047819 */ /* 0x000fe200000006ff */
[----:B0-----:R-:W-:Y:S06]  /*9230*/  @!P0 BRA `(.L_x_191) ;  /* 0x0000000400088947 */ /* 0x001fec0003800000 */
.L_x_203:
[----:B------:R-:W1:Y:S01]  /*9240*/  SYNCS.PHASECHK.TRANS64.TRYWAIT P0, [R7+URZ], R4 ;  /* 0x00000004070075a7 */ /* 0x000e62000800017f */
[----:B------:R-:W-:-:S05]  /*9250*/  VIADD R2, R15, 0x1 ;  /* 0x000000010f027836 */ /* 0x000fca0000000000 */
[----:B------:R-:W-:-:S04]  /*9260*/  ISETP.NE.AND P1, PT, R2, 0x5, PT ;  /* 0x000000050200780c */ /* 0x000fc80003f25270 */
[----:B0-----:R-:W-:Y:S02]  /*9270*/  SEL R3, RZ, 0x1, P1 ;  /* 0x00000001ff037807 */ /* 0x001fe40000800000 */
[----:B------:R-:W-:Y:S02]  /*9280*/  SEL R9, R2, RZ, P1 ;  /* 0x000000ff02097207 */ /* 0x000fe40000800000 */
[----:B------:R-:W-:-:S03]  /*9290*/  LOP3.LUT R8, R8, R3, RZ, 0x3c, !PT ;  /* 0x0000000308087212 */ /* 0x000fc600078e3cff */
[----:B------:R-:W-:Y:S01]  /*92a0*/  IMAD R10, R9, 0x8, R0 ;  /* 0x00000008090a7824 */ /* 0x000fe200078e0200 */
[----:B------:R-:W-:Y:S01]  /*92b0*/  SHF.L.U32 R5, R8, 0x1f, RZ ;  /* 0x0000001f08057819 */ /* 0x000fe200000006ff */
[----:B-1----:R-:W-:Y:S06]  /*92c0*/  @!P0 BRA `(.L_x_192) ;  /* 0x0000000000f88947 */ /* 0x002fec0003800000 */
.L_x_204:
[----:B------:R-:W1:Y:S01]  /*92d0*/  SYNCS.PHASECHK.TRANS64.TRYWAIT P0, [R10+URZ], R5 ;  /* 0x000000050a0075a7 */ /* 0x000e62000800017f */
[----:B------:R-:W-:-:S05]  /*92e0*/  VIADD R2, R9, 0x1 ;  /* 0x0000000109027836 */ /* 0x000fca0000000000 */
[----:B------:R-:W-:-:S04]  /*92f0*/  ISETP.NE.AND P1, PT, R2, 0x5, PT ;  /* 0x000000050200780c */ /* 0x000fc80003f25270 */
[----:B------:R-:W-:Y:S02]  /*9300*/  SEL R3, RZ, 0x1, P1 ;  /* 0x00000001ff037807 */ /* 0x000fe40000800000 */
[----:B0-----:R-:W-:Y:S02]  /*9310*/  SEL R7, R2, RZ, P1 ;  /* 0x000000ff02077207 */ /* 0x001fe40000800000 */
[----:B------:R-:W-:-:S03]  /*9320*/  LOP3.LUT R9, R8, R3, RZ, 0x3c, !PT ;  /* 0x0000000308097212 */ /* 0x000fc600078e3cff */
[----:B------:R-:W-:Y:S01]  /*9330*/  IMAD R11, R7, 0x8, R0 ;  /* 0x00000008070b7824 */ /* 0x000fe200078e0200 */
[----:B------:R-:W-:Y:S01]  /*9340*/  SHF.L.U32 R6, R9, 0x1f, RZ ;  /* 0x0000001f09067819 */ /* 0x000fe200000006ff */
[----:B-1----:R-:W-:Y:S06]  /*9350*/  @!P0 BRA `(.L_x_193) ;  /* 0x0000000000e88947 */ /* 0x002fec0003800000 */
.L_x_205:
[----:B------:R-:W1:Y:S01]  /*9360*/  SYNCS.PHASECHK.TRANS64.TRYWAIT P0, [R11+URZ], R6 ;  /* 0x000000060b0075a7 */ /* 0x000e62000800017f */
[----:B------:R-:W-:-:S05]  /*9370*/  VIADD R2, R7, 0x1 ;  /* 0x0000000107027836 */ /* 0x000fca0000000000 */
[----:B------:R-:W-:-:S04]  /*9380*/  ISETP.NE.AND P1, PT, R2, 0x5, PT ;  /* 0x000000050200780c */ /* 0x000fc80003f25270 */
[----:B------:R-:W-:Y:S02]  /*9390*/  SEL R4, RZ, 0x1, P1 ;  /* 0x00000001ff047807 */ /* 0x000fe40000800000 */
[----:B------:R-:W-:Y:S02]  /*93a0*/  SEL R3, R2, RZ, P1 ;  /* 0x000000ff02037207 */ /* 0x000fe40000800000 */
[----:B------:R-:W-:Y:S01]  /*93b0*/  LOP3.LUT R4, R9, R4, RZ, 0x3c, !PT ;  /* 0x0000000409047212 */ /* 0x000fe200078e3cff */
[----:B-1----:R-:W-:Y:S06]  /*93c0*/  @!P0 BRA `(.L_x_194) ;  /* 0x0000000000e08947 */ /* 0x002fec0003800000 */
.L_x_206:
[----:B------:R-:W-:Y:S01]  /*93d0*/  IMAD R3, R3, 0x8, R0 ;  /* 0x0000000803037824 */ /* 0x000fe200078e0200 */
[----:B------:R-:W-:-:S07]  /*93e0*/  SHF.L.U32 R0, R4, 0x1f, RZ ;  /* 0x0000001f04007819 */ /* 0x000fce00000006ff */
.L_x_195:
[----:B--2---:R2:W3:Y:S02]  /*93f0*/  SYNCS.PHASECHK.TRANS64.TRYWAIT P0, [R3+URZ], R0 ;  /* 0x00000000030075a7 */ /* 0x0044e4000800017f */
[----:B---3--:R-:W-:Y:S05]  /*9400*/  @!P0 NANOSLEEP.SYNCS 0x989680 ;  /* 0x009896800000895d */ /* 0x008fea0003900000 */
[----:B------:R-:W3:Y:S02]  /*9410*/  @!P0 SYNCS.PHASECHK.TRANS64 P0, [R3+URZ], R0 ;  /* 0x00000000030085a7 */ /* 0x000ee4000800007f */
[----:B---3--:R-:W-:Y:S05]  /*9420*/  @!P0 BRA `(.L_x_195) ;  /* 0xfffffffc00f08947 */ /* 0x008fea000383ffff */
.L_x_189:
[----:B------:R-:W-:Y:S05]  /*9430*/  BSYNC B0 ;  /* 0x0000000000007941 */ /* 0x000fea0003800000 */
.L_x_188:
[----:B------:R-:W-:Y:S05]  /*9440*/  EXIT ;  /* 0x000000000000794d */ /* 0x000fea0003800000 */
.L_x_21:
[----:B-1----:R-:W-:-:S04]  /*9450*/  IMAD.U32 R13, RZ, RZ, UR6 ;  /* 0x00000006ff0d7e24 */ /* 0x002fc8000f8e00ff */
[----:B------:R1:W4:Y:S03]  /*9460*/  SYNCS.PHASECHK.TRANS64.TRYWAIT P0, [R13+URZ], R12 ;  /* 0x0000000c0d0075a7 */ /* 0x000326000800017f */
[----:B----4-:R-:W-:Y:S05]  /*9470*/  @!P0 NANOSLEEP.SYNCS 0x989680 ;  /* 0x009896800000895d */ /* 0x010fea0003900000 */
[----:B------:R-:W4:Y:S02]  /*9480*/  @!P0 SYNCS.PHASECHK.TRANS64 P0, [R13+URZ], R12 ;  /* 0x0000000c0d0085a7 */ /* 0x000f24000800007f */
[----:B----4-:R-:W-:Y:S05]  /*9490*/  @!P0 BRA `(.L_x_21) ;  /* 0xfffffffc00ec8947 */ /* 0x010fea000383ffff */
[----:B------:R-:W-:Y:S05]  /*94a0*/  BRA `(.L_x_20) ;  /* 0xffffff8000dc7947 */ /* 0x000fea000383ffff */
.L_x_27:
[----:B-1----:R-:W-:-:S04]  /*94b0*/  IMAD.U32 R145, RZ, RZ, UR12 ;  /* 0x0000000cff917e24 */ /* 0x002fc8000f8e00ff */
[----:B------:R1:W4:Y:S03]  /*94c0*/  SYNCS.PHASECHK.TRANS64.TRYWAIT P0, [R145+URZ], R140 ;  /* 0x0000008c910075a7 */ /* 0x000326000800017f */
[----:B----4-:R-:W-:Y:S05]  /*94d0*/  @!P0 NANOSLEEP.SYNCS 0x989680 ;  /* 0x009896800000895d */ /* 0x010fea0003900000 */
[----:B------:R-:W4:Y:S02]  /*94e0*/  @!P0 SYNCS.PHASECHK.TRANS64 P0, [R145+URZ], R140 ;  /* 0x0000008c910085a7 */ /* 0x000f24000800007f */
[----:B----4-:R-:W-:Y:S05]  /*94f0*/  @!P0 BRA `(.L_x_27) ;  /* 0xfffffffc00ec8947 */ /* 0x010fea000383ffff */
[----:B------:R-:W-:Y:S05]  /*9500*/  BRA `(.L_x_26) ;  /* 0xffffff8c00207947 */ /* 0x000fea000383ffff */
.L_x_176:
[----:B------:R-:W-:Y:S01]  /*9510*/  BSSY B1, `(.L_x_196) ;  /* 0x0000006000017945 */ /* 0x000fe20003800000 */
[----:B------:R-:W-:-:S07]  /*9520*/  IMAD.MOV.U32 R7, RZ, RZ, -0x1 ;  /* 0xffffffffff077424 */ /* 0x000fce00078e00ff */
[----:B------:R-:W-:Y:S05]  /*9530*/  WARPSYNC.COLLECTIVE R7, `(.L_x_197) ;  /* 0x00000000070c7348 */ /* 0x000fea0003c00000 */
[----:B------:R-:W-:Y:S02]  /*9540*/  ELECT P0, UR62, PT ;  /* 0x00000000003e782f */ /* 0x000fe40003800000 */
[----:B------:R-:W-:Y:S01]  /*9550*/  MOV R7, UR62 ;  /* 0x0000003e00077c02 */ /* 0x000fe20008000f00 */
[----:B------:R-:W-:Y:S10]  /*9560*/  ENDCOLLECTIVE ;  /* 0x000000000000791b */ /* 0x000ff40003800000 */
.L_x_197:
[----:B------:R-:W-:Y:S05]  /*9570*/  BSYNC B1 ;  /* 0x0000000000017941 */ /* 0x000fea0003800000 */
.L_x_196:
[----:B------:R-:W-:Y:S05]  /*9580*/  BRA `(.L_x_198) ;  /* 0xfffffff000247947 */ /* 0x000fea000383ffff */
.L_x_179:
[----:B-1----:R1:W2:Y:S02]  /*9590*/  SYNCS.PHASECHK.TRANS64.TRYWAIT P0, [R20+URZ+0x28], R9 ;  /* 0x00002809140075a7 */ /* 0x0022a4000800017f */
[----:B--2---:R-:W-:Y:S05]  /*95a0*/  @!P0 NANOSLEEP.SYNCS 0x989680 ;  /* 0x009896800000895d */ /* 0x004fea0003900000 */
[----:B------:R-:W2:Y:S02]  /*95b0*/  @!P0 SYNCS.PHASECHK.TRANS64 P0, [R20+URZ+0x28], R9 ;  /* 0x00002809140085a7 */ /* 0x000ea4000800007f */
[----:B--2---:R-:W-:Y:S05]  /*95c0*/  @!P0 BRA `(.L_x_179) ;  /* 0xfffffffc00f08947 */ /* 0x004fea000383ffff */
[----:B------:R-:W-:Y:S05]  /*95d0*/  BRA `(.L_x_199) ;  /* 0xfffffff0005c7947 */ /* 0x000fea000383ffff */
.L_x_187:
[----:B------:R-:W-:Y:S01]  /*95e0*/  BSSY B0, `(.L_x_200) ;  /* 0x0000006000007945 */ /* 0x000fe20003800000 */
[----:B------:R-:W-:-:S07]  /*95f0*/  IMAD.MOV.U32 R7, RZ, RZ, -0x1 ;  /* 0xffffffffff077424 */ /* 0x000fce00078e00ff */
[----:B------:R-:W-:Y:S05]  /*9600*/  WARPSYNC.COLLECTIVE R7, `(.L_x_201) ;  /* 0x00000000070c7348 */ /* 0x000fea0003c00000 */
[----:B------:R-:W-:Y:S02]  /*9610*/  ELECT P0, UR62, PT ;  /* 0x00000000003e782f */ /* 0x000fe40003800000 */
[----:B------:R-:W-:Y:S01]  /*9620*/  MOV R7, UR62 ;  /* 0x0000003e00077c02 */ /* 0x000fe20008000f00 */
[----:B------:R-:W-:Y:S10]  /*9630*/  ENDCOLLECTIVE ;  /* 0x000000000000791b */ /* 0x000ff40003800000 */
.L_x_201:
[----:B------:R-:W-:Y:S05]  /*9640*/  BSYNC B0 ;  /* 0x0000000000007941 */ /* 0x000fea0003800000 */
.L_x_200:
[----:B------:R-:W-:Y:S05]  /*9650*/  BRA `(.L_x_202) ;  /* 0xfffffff800a47947 */ /* 0x000fea000383ffff */
.L_x_191:
[----:B0-----:R0:W1:Y:S02]  /*9660*/  SYNCS.PHASECHK.TRANS64.TRYWAIT P0, [R6+URZ], R3 ;  /* 0x00000003060075a7 */ /* 0x001064000800017f */
[----:B-1----:R-:W-:Y:S05]  /*9670*/  @!P0 NANOSLEEP.SYNCS 0x989680 ;  /* 0x009896800000895d */ /* 0x002fea0003900000 */
[----:B------:R-:W1:Y:S02]  /*9680*/  @!P0 SYNCS.PHASECHK.TRANS64 P0, [R6+URZ], R3 ;  /* 0x00000003060085a7 */ /* 0x000e64000800007f */
[----:B-1----:R-:W-:Y:S05]  /*9690*/  @!P0 BRA `(.L_x_191) ;  /* 0xfffffffc00f08947 */ /* 0x002fea000383ffff */
[----:B------:R-:W-:Y:S05]  /*96a0*/  BRA `(.L_x_203) ;  /* 0xfffffff800e47947 */ /* 0x000fea000383ffff */
.L_x_192:
[----:B0-----:R0:W1:Y:S02]  /*96b0*/  SYNCS.PHASECHK.TRANS64.TRYWAIT P0, [R7+URZ], R4 ;  /* 0x00000004070075a7 */ /* 0x001064000800017f */
[----:B-1----:R-:W-:Y:S05]  /*96c0*/  @!P0 NANOSLEEP.SYNCS 0x989680 ;  /* 0x009896800000895d */ /* 0x002fea0003900000 */
[----:B------:R-:W1:Y:S02]  /*96d0*/  @!P0 SYNCS.PHASECHK.TRANS64 P0, [R7+URZ], R4 ;  /* 0x00000004070085a7 */ /* 0x000e64000800007f */
[----:B-1----:R-:W-:Y:S05]  /*96e0*/  @!P0 BRA `(.L_x_192) ;  /* 0xfffffffc00f08947 */ /* 0x002fea000383ffff */
[----:B------:R-:W-:Y:S05]  /*96f0*/  BRA `(.L_x_204) ;  /* 0xfffffff800f47947 */ /* 0x000fea000383ffff */
.L_x_193:
[----:B0-----:R0:W1:Y:S02]  /*9700*/  SYNCS.PHASECHK.TRANS64.TRYWAIT P0, [R10+URZ], R5 ;  /* 0x000000050a0075a7 */ /* 0x001064000800017f */
[----:B-1----:R-:W-:Y:S05]  /*9710*/  @!P0 NANOSLEEP.SYNCS 0x989680 ;  /* 0x009896800000895d */ /* 0x002fea0003900000 */
[----:B------:R-:W1:Y:S02]  /*9720*/  @!P0 SYNCS.PHASECHK.TRANS64 P0, [R10+URZ], R5 ;  /* 0x000000050a0085a7 */ /* 0x000e64000800007f */
[----:B-1----:R-:W-:Y:S05]  /*9730*/  @!P0 BRA `(.L_x_193) ;  /* 0xfffffffc00f08947 */ /* 0x002fea000383ffff */
[----:B------:R-:W-:Y:S05]  /*9740*/  BRA `(.L_x_205) ;  /* 0xfffffffc00047947 */ /* 0x000fea000383ffff */
.L_x_194:
[----:B-1----:R1:W2:Y:S02]  /*9750*/  SYNCS.PHASECHK.TRANS64.TRYWAIT P0, [R11+URZ], R6 ;  /* 0x000000060b0075a7 */ /* 0x0022a4000800017f */
[----:B--2---:R-:W-:Y:S05]  /*9760*/  @!P0 NANOSLEEP.SYNCS 0x989680 ;  /* 0x009896800000895d */ /* 0x004fea0003900000 */
[----:B------:R-:W2:Y:S02]  /*9770*/  @!P0 SYNCS.PHASECHK.TRANS64 P0, [R11+URZ], R6 ;  /* 0x000000060b0085a7 */ /* 0x000ea4000800007f */
[----:B--2---:R-:W-:Y:S05]  /*9780*/  @!P0 BRA `(.L_x_194) ;  /* 0xfffffffc00f08947 */ /* 0x004fea000383ffff */
[----:B------:R-:W-:Y:S05]  /*9790*/  BRA `(.L_x_206) ;  /* 0xfffffffc000c7947 */ /* 0x000fea000383ffff */
.L_x_207:
[----:B------:R-:W-:-:S00]  /*97a0*/  BRA `(.L_x_207) ;  /* 0xfffffffc00fc7947 */ /* 0x000fc0000383ffff */
[----:B------:R-:W-:-:S00]  /*97b0*/  NOP ;  /* 0x0000000000007918 */ /* 0x000fc00000000000 */
        /* <DEDUP_REMOVED lines=12> */
.L_x_208:


//--------------------- .nv.shared._ZN7cutlass13device_kernelINS_4gemm6kernel13GemmUniversalIN4cute5tupleIJiiiiEEENS1_10collective13CollectiveMmaINS1_37MainloopSm90TmaGmmaWarpSpecializedFP8ILi5ENS5_IJNS4_1CILi2EEENSA_ILi1EEESC_EEENS1_35KernelTmaWarpSpecializedCooperativeEEENS5_IJNSA_ILi128EEESG_NSA_ILi64EEEEEENS_12float_e5m2_tENS5_IJlSC_lEEESJ_SK_NS4_8TiledMMAINS4_8MMA_AtomIJNS4_4SM904GMMA31MMA_64x128x32_F32E5M2E5M2_SS_TNILNSO_7ScaleInE1ELSQ_1EEEEEENS4_6LayoutISD_NS5_IJSC_NSA_ILi0EEESU_EEEEENS5_IJNS4_10UnderscoreESX_SX_EEEEENS4_13SM90_TMA_LOADENS4_14ComposedLayoutINS4_7SwizzleILi2ELi4ELi3EEENS4_18smem_ptr_flag_bitsILi8EEENST_INS5_IJNSA_ILi8EEESH_EEENS5_IJSH_SC_EEEEEEEvNS4_8identityENS4_23SM90_TMA_LOAD_MULTICASTES1A_vS1B_EENS_8epilogue10collective6detail29Sm90TmaWarpSpecializedAdapterINS1F_15DefaultEpilogueISJ_SK_SK_NS1E_6thread17LinearCombinationISJ_Li1EffLNS1J_9ScaleType4KindE0ELNS_15FloatRoundStyleE2ESJ_EENS1_15EpilogueDefaultEEEEEvvEEEEvNT_6ParamsE --------------------------
	.section	.nv.shared._ZN7cutlass13device_kernelINS_4gemm6kernel13GemmUniversalIN4cute5tupleIJiiiiEEENS1_10collective13CollectiveMmaINS1_37MainloopSm90TmaGmmaWarpSpecializedFP8ILi5ENS5_IJNS4_1CILi2EEENSA_ILi1EEESC_EEENS1_35KernelTmaWarpSpecializedCooperativeEEENS5_IJNSA_ILi128EEESG_NSA_ILi64EEEEEENS_12float_e5m2_tENS5_IJlSC_lEEESJ_SK_NS4_8TiledMMAINS4_8MMA_AtomIJNS4_4SM904GMMA31MMA_64x128x32_F32E5M2E5M2_SS_TNILNSO_7ScaleInE1ELSQ_1EEEEEENS4_6LayoutISD_NS5_IJSC_NSA_ILi0EEESU_EEEEENS5_IJNS4_10UnderscoreESX_SX_EEEEENS4_13SM90_TMA_LOADENS4_14ComposedLayoutINS4_7SwizzleILi2ELi4ELi3EEENS4_18smem_ptr_flag_bitsILi8EEENST_INS5_IJNSA_ILi8EEESH_EEENS5_IJSH_SC_EEEEEEEvNS4_8identityENS4_23SM90_TMA_LOAD_MULTICASTES1A_vS1B_EENS_8epilogue10collective6detail29Sm90TmaWarpSpecializedAdapterINS1F_15DefaultEpilogueISJ_SK_SK_NS1E_6thread17LinearCombinationISJ_Li1EffLNS1J_9ScaleType4KindE0ELNS_15FloatRoundStyleE2ESJ_EENS1_15EpilogueDefaultEEEEEvvEEEEvNT_6ParamsE,"aw",@nobits
	.sectionflags	@""
	.align	16
	.zero		1024


//--------------------- .nv.shared.reserved.0     --------------------------
	.section	.nv.shared.reserved.0,"aw",@nobits
	.weak		__nv_reservedSMEM_offset_0_alias
	.size		__nv_reservedSMEM_offset_0_alias, 0, 0
	.other		__nv_reservedSMEM_offset_0_alias,@"STO_CUDA_RESERVED_SHARED STV_DEFAULT"
__nv_reservedSMEM_offset_0_alias:
	.zero		0


//--------------------- .nv.global                --------------------------
	.section	.nv.global,"aw",@nobits
.nv.global:
	.type		_ZN39_INTERNAL_c0aaf2b5_4_k_cu_61698633_54744cute1_E,@object
	.size		_ZN39_INTERNAL_c0aaf2b5_4_k_cu_61698633_54744cute1_E,(_ZN39_INTERNAL_c0aaf2b5_4_k_cu_61698633_54744cuda3std3__45__cpo6cbeginE - _ZN39_INTERNAL_c0aaf2b5_4_k_cu_61698633_54744cute1_E)
_ZN39_INTERNAL_c0aaf2b5_4_k_cu_61698633_54744cute1_E:
	.zero		1
	.type		_ZN39_INTERNAL_c0aaf2b5_4_k_cu_61698633_54744cuda3std3__45__cpo6cbeginE,@object
	.size		_ZN39_INTERNAL_c0aaf2b5_4_k_cu_61698633_54744cuda3std3__45__cpo6cbeginE,(_ZN39_INTERNAL_c0aaf2b5_4_k_cu_61698633_54744cuda3std3__48in_placeE - _ZN39_INTERNAL_c0aaf2b5_4_k_cu_61698633_54744cuda3std3__45__cpo6cbeginE)
_ZN39_INTERNAL_c0aaf2b5_4_k_cu_61698633_54744cuda3std3__45__cpo6cbeginE:
	.zero		1
	.type		_ZN39_INTERNAL_c0aaf2b5_4_k_cu_61698633_54744cuda3std3__48in_placeE,@object
	.size		_ZN39_INTERNAL_c0aaf2b5_4_k_cu_61698633_54744cuda3std3__48in_placeE,(_ZN39_INTERNAL_c0aaf2b5_4_k_cu_61698633_54744cuda3std6ranges3__45__cpo9iter_moveE - _ZN39_INTERNAL_c0aaf2b5_4_k_cu_61698633_54744cuda3std3__48in_placeE)
_ZN39_INTERNAL_c0aaf2b5_4_k_cu_61698633_54744cuda3std3__48in_placeE:
	.zero		1
	.type		_ZN39_INTERNAL_c0aaf2b5_4_k_cu_61698633_54744cuda3std6ranges3__45__cpo9iter_moveE,@object
	.size		_ZN39_INTERNAL_c0aaf2b5_4_k_cu_61698633_54744cuda3std6ranges3__45__cpo9iter_moveE,(_ZN39_INTERNAL_c0aaf2b5_4_k_cu_61698633_54744cuda3std3__45__cpo5beginE - _ZN39_INTERNAL_c0aaf2b5_4_k_cu_61698633_54744cuda3std6ranges3__45__cpo9iter_moveE)
_ZN39_INTERNAL_c0aaf2b5_4_k_cu_61698633_54744cuda3std6ranges3__45__cpo9iter_moveE:
	.zero		1
	.type		_ZN39_INTERNAL_c0aaf2b5_4_k_cu_61698633_54744cuda3std3__45__cpo5beginE,@object
	.size		_ZN39_INTERNAL_c0aaf2b5_4_k_cu_61698633_54744cuda3std3__45__cpo5beginE,(_ZN39_INTERNAL_c0aaf2b5_4_k_cu_61698633_54744cuda3std3__441_GLOBAL__N__c0aaf2b5_4_k_cu_61698633_54746ignoreE - _ZN39_INTERNAL_c0aaf2b5_4_k_cu_61698633_54744cuda3std3__45__cpo5beginE)
_ZN39_INTERNAL_c0aaf2b5_4_k_cu_61698633_54744cuda3std3__45__cpo5beginE:
	.zero		1
	.type		_ZN39_INTERNAL_c0aaf2b5_4_k_cu_61698633_54744cuda3std3__441_GLOBAL__N__c0aaf2b5_4_k_cu_61698633_54746ignoreE,@object
	.size		_ZN39_INTERNAL_c0aaf2b5_4_k_cu_61698633_54744cuda3std3__441_GLOBAL__N__c0aaf2b5_4_k_cu_61698633_54746ignoreE,(_ZN39_INTERNAL_c0aaf2b5_4_k_cu_61698633_54744cute7productE - _ZN39_INTERNAL_c0aaf2b5_4_k_cu_61698633_54744cuda3std3__441_GLOBAL__N__c0aaf2b5_4_k_cu_61698633_54746ignoreE)
_ZN39_INTERNAL_c0aaf2b5_4_k_cu_61698633_54744cuda3std3__441_GLOBAL__N__c0aaf2b5_4_k_cu_61698633_54746ignoreE:
	.zero		1
	.type		_ZN39_INTERNAL_c0aaf2b5_4_k_cu_61698633_54744cute7productE,@object
	.size		_ZN39_INTERNAL_c0aaf2b5_4_k_cu_61698633_54744cute7productE,(_ZN39_INTERNAL_c0aaf2b5_4_k_cu_61698633_54744cuda3std3__45__cpo3endE - _ZN39_INTERNAL_c0aaf2b5_4_k_cu_61698633_54744cute7productE)
_ZN39_INTERNAL_c0aaf2b5_4_k_cu_61698633_54744cute7productE:
	.zero		1
	.type		_ZN39_INTERNAL_c0aaf2b5_4_k_cu_61698633_54744cuda3std3__45__cpo3endE,@object
	.size		_ZN39_INTERNAL_c0aaf2b5_4_k_cu_61698633_54744cuda3std3__45__cpo3endE,(_ZN39_INTERNAL_c0aaf2b5_4_k_cu_61698633_54744cuda3std3__419piecewise_constructE - _ZN39_INTERNAL_c0aaf2b5_4_k_cu_61698633_54744cuda3std3__45__cpo3endE)
_ZN39_INTERNAL_c0aaf2b5_4_k_cu_61698633_54744cuda3std3__45__cpo3endE:
	.zero		1
	.type		_ZN39_INTERNAL_c0aaf2b5_4_k_cu_61698633_54744cuda3std3__419piecewise_constructE,@object
	.size		_ZN39_INTERNAL_c0aaf2b5_4_k_cu_61698633_54744cuda3std3__419piecewise_constructE,(_ZN39_INTERNAL_c0aaf2b5_4_k_cu_61698633_54744cuda3std3__45__cpo4cendE - _ZN39_INTERNAL_c0aaf2b5_4_k_cu_61698633_54744cuda3std3__419piecewise_constructE)
_ZN39_INTERNAL_c0aaf2b5_4_k_cu_61698633_54744cuda3std3__419piecewise_constructE:
	.zero		1
	.type		_ZN39_INTERNAL_c0aaf2b5_4_k_cu_61698633_54744cuda3std3__45__cpo4cendE,@object
	.size		_ZN39_INTERNAL_c0aaf2b5_4_k_cu_61698633_54744cuda3std3__45__cpo4cendE,(_ZN39_INTERNAL_c0aaf2b5_4_k_cu_61698633_54744cuda3std6ranges3__45__cpo4swapE - _ZN39_INTERNAL_c0aaf2b5_4_k_cu_61698633_54744cuda3std3__45__cpo4cendE)
_ZN39_INTERNAL_c0aaf2b5_4_k_cu_61698633_54744cuda3std3__45__cpo4cendE:
	.zero		1
	.type		_ZN39_INTERNAL_c0aaf2b5_4_k_cu_61698633_54744cuda3std6ranges3__45__cpo4swapE,@object
	.size		_ZN39_INTERNAL_c0aaf2b5_4_k_cu_61698633_54744cuda3std6ranges3__45__cpo4swapE,(.L_7 - _ZN39_INTERNAL_c0aaf2b5_4_k_cu_61698633_54744cuda3std6ranges3__45__cpo4swapE)
_ZN39_INTERNAL_c0aaf2b5_4_k_cu_61698633_54744cuda3std6ranges3__45__cpo4swapE:
	.zero		1
.L_7:


//--------------------- .nv.constant0._ZN7cutlass13device_kernelINS_4gemm6kernel13GemmUniversalIN4cute5tupleIJiiiiEEENS1_10collective13CollectiveMmaINS1_37MainloopSm90TmaGmmaWarpSpecializedFP8ILi5ENS5_IJNS4_1CILi2EEENSA_ILi1EEESC_EEENS1_35KernelTmaWarpSpecializedCooperativeEEENS5_IJNSA_ILi128EEESG_NSA_ILi64EEEEEENS_12float_e5m2_tENS5_IJlSC_lEEESJ_SK_NS4_8TiledMMAINS4_8MMA_AtomIJNS4_4SM904GMMA31MMA_64x128x32_F32E5M2E5M2_SS_TNILNSO_7ScaleInE1ELSQ_1EEEEEENS4_6LayoutISD_NS5_IJSC_NSA_ILi0EEESU_EEEEENS5_IJNS4_10UnderscoreESX_SX_EEEEENS4_13SM90_TMA_LOADENS4_14ComposedLayoutINS4_7SwizzleILi2ELi4ELi3EEENS4_18smem_ptr_flag_bitsILi8EEENST_INS5_IJNSA_ILi8EEESH_EEENS5_IJSH_SC_EEEEEEEvNS4_8identityENS4_23SM90_TMA_LOAD_MULTICASTES1A_vS1B_EENS_8epilogue10collective6detail29Sm90TmaWarpSpecializedAdapterINS1F_15DefaultEpilogueISJ_SK_SK_NS1E_6thread17LinearCombinationISJ_Li1EffLNS1J_9ScaleType4KindE0ELNS_15FloatRoundStyleE2ESJ_EENS1_15EpilogueDefaultEEEEEvvEEEEvNT_6ParamsE --------------------------
	.section	.nv.constant0._ZN7cutlass13device_kernelINS_4gemm6kernel13GemmUniversalIN4cute5tupleIJiiiiEEENS1_10collective13CollectiveMmaINS1_37MainloopSm90TmaGmmaWarpSpecializedFP8ILi5ENS5_IJNS4_1CILi2EEENSA_ILi1EEESC_EEENS1_35KernelTmaWarpSpecializedCooperativeEEENS5_IJNSA_ILi128EEESG_NSA_ILi64EEEEEENS_12float_e5m2_tENS5_IJlSC_lEEESJ_SK_NS4_8TiledMMAINS4_8MMA_AtomIJNS4_4SM904GMMA31MMA_64x128x32_F32E5M2E5M2_SS_TNILNSO_7ScaleInE1ELSQ_1EEEEEENS4_6LayoutISD_NS5_IJSC_NSA_ILi0EEESU_EEEEENS5_IJNS4_10UnderscoreESX_SX_EEEEENS4_13SM90_TMA_LOADENS4_14ComposedLayoutINS4_7SwizzleILi2ELi4ELi3EEENS4_18smem_ptr_flag_bitsILi8EEENST_INS5_IJNSA_ILi8EEESH_EEENS5_IJSH_SC_EEEEEEEvNS4_8identityENS4_23SM90_TMA_LOAD_MULTICASTES1A_vS1B_EENS_8epilogue10collective6detail29Sm90TmaWarpSpecializedAdapterINS1F_15DefaultEpilogueISJ_SK_SK_NS1E_6thread17LinearCombinationISJ_Li1EffLNS1J_9ScaleType4KindE0ELNS_15FloatRoundStyleE2ESJ_EENS1_15EpilogueDefaultEEEEEvvEEEEvNT_6ParamsE,"a",@progbits
	.sectionflags	@""
	.align	4
.nv.constant0._ZN7cutlass13device_kernelINS_4gemm6kernel13GemmUniversalIN4cute5tupleIJiiiiEEENS1_10collective13CollectiveMmaINS1_37MainloopSm90TmaGmmaWarpSpecializedFP8ILi5ENS5_IJNS4_1CILi2EEENSA_ILi1EEESC_EEENS1_35KernelTmaWarpSpecializedCooperativeEEENS5_IJNSA_ILi128EEESG_NSA_ILi64EEEEEENS_12float_e5m2_tENS5_IJlSC_lEEESJ_SK_NS4_8TiledMMAINS4_8MMA_AtomIJNS4_4SM904GMMA31MMA_64x128x32_F32E5M2E5M2_SS_TNILNSO_7ScaleInE1ELSQ_1EEEEEENS4_6LayoutISD_NS5_IJSC_NSA_ILi0EEESU_EEEEENS5_IJNS4_10UnderscoreESX_SX_EEEEENS4_13SM90_TMA_LOADENS4_14ComposedLayoutINS4_7SwizzleILi2ELi4ELi3EEENS4_18smem_ptr_flag_bitsILi8EEENST_INS5_IJNSA_ILi8EEESH_EEENS5_IJSH_SC_EEEEEEEvNS4_8identityENS4_23SM90_TMA_LOAD_MULTICASTES1A_vS1B_EENS_8epilogue10collective6detail29Sm90TmaWarpSpecializedAdapterINS1F_15DefaultEpilogueISJ_SK_SK_NS1E_6thread17LinearCombinationISJ_Li1EffLNS1J_9ScaleType4KindE0ELNS_15FloatRoundStyleE2ESJ_EENS1_15EpilogueDefaultEEEEEvvEEEEvNT_6ParamsE:
	.zero		1664


//--------------------- SYMBOLS --------------------------

	.type		.nv.reservedSmem.offset0,@object
	.size		.nv.reservedSmem.offset0,0x4
